// auto-generated by cutlass_sweep.gemm — config: {"arch": "sm_100", "cluster_m": 4, "cluster_n": 1, "dtype": "bf16", "dtype_b": "bf16", "layout": "nt", "stages": 0, "tile_k": 128, "tile_m": 128, "tile_n": 128}
#include "cutlass/cutlass.h"
#include "cutlass/gemm/collective/collective_builder.hpp"
#include "cutlass/gemm/device/gemm_universal_adapter.h"
#include "cutlass/gemm/kernel/gemm_universal.hpp"
#include "cutlass/epilogue/collective/collective_builder.hpp"

using ElemA = cutlass::bfloat16_t;
using ElemB = cutlass::bfloat16_t;
using ElemCD = cutlass::bfloat16_t;
using Acc  = float;
using TileShape    = cute::Shape<cute::_128, cute::_128, cute::_128>;
using ClusterShape = cute::Shape<cute::_4, cute::_1, cute::_1>;

using CollectiveEpilogue = typename cutlass::epilogue::collective::CollectiveBuilder<
    cutlass::arch::Sm100, cutlass::arch::OpClassTensorOp,
    TileShape, ClusterShape,
    cutlass::epilogue::collective::EpilogueTileAuto,
    Acc, Acc,
    ElemCD, cutlass::layout::RowMajor, 128 / cutlass::sizeof_bits<ElemCD>::value,
    ElemCD, cutlass::layout::RowMajor, 128 / cutlass::sizeof_bits<ElemCD>::value,
    cutlass::epilogue::collective::EpilogueScheduleAuto
  >::CollectiveOp;

using CollectiveMainloop = typename cutlass::gemm::collective::CollectiveBuilder<
    cutlass::arch::Sm100, cutlass::arch::OpClassTensorOp,
    ElemA, cutlass::layout::RowMajor, 128 / cutlass::sizeof_bits<ElemA>::value,
    ElemB, cutlass::layout::ColumnMajor, 128 / cutlass::sizeof_bits<ElemB>::value,
    Acc,
    TileShape, ClusterShape,
    cutlass::gemm::collective::StageCountAutoCarveout<static_cast<int>(sizeof(typename CollectiveEpilogue::SharedStorage))>,
    cutlass::gemm::collective::KernelScheduleAuto
  >::CollectiveOp;

using GemmKernel = cutlass::gemm::kernel::GemmUniversal<
    cute::Shape<int,int,int,int>,
    CollectiveMainloop,
    CollectiveEpilogue
>;
using Gemm = cutlass::gemm::device::GemmUniversalAdapter<GemmKernel>;

// Force the device kernel symbol into the cubin without needing a host main.
auto* _anchor = &cutlass::device_kernel<GemmKernel>;


// ===== COMPILED SASS (sm_100a) =====

	.target	sm_100a

	.elftype	@"ET_EXEC"


//--------------------- .note.nv.tkinfo           --------------------------
	.section	.note.nv.tkinfo,"",@"SHT_NOTE"
	.sectionflags	@"SHF_NOTE_NV_TKINFO"
	.tkinfo
        /*0018*/ 	.word	0x00000002
        /*0030*/ 	.string	""
        /*0030*/ 	.string	"ptxas"
        /*0030*/ 	.string	"Cuda compilation tools, release 13.0, V13.0.88"
        /*0030*/ 	.string	"Build cuda_13.0.r13.0/compiler.36424714_0"
        /*0030*/ 	.string	"-arch sm_100a -m 64 "



//--------------------- .note.nv.cuinfo           --------------------------
	.section	.note.nv.cuinfo,"",@"SHT_NOTE"
	.sectionflags	@"SHF_NOTE_NV_CUINFO"
        /*0018*/ 	.short	0x0002
        /*001a*/ 	.short	0x0064
        /*001c*/ 	.short	0x0082
	.zero		2


//--------------------- .nv.info                  --------------------------
	.section	.nv.info,"",@"SHT_CUDA_INFO"
	.align	4


	//----- nvinfo : EIATTR_REGCOUNT
	.align		4
        /*0000*/ 	.byte	0x04, 0x2f
        /*0002*/ 	.short	(.L_19 - .L_18)
	.align		4
.L_18:
        /*0004*/ 	.word	index@(_ZN7cutlass13device_kernelINS_4gemm6kernel13GemmUniversalIN4cute5tupleIJiiiiEEENS1_10collective13CollectiveMmaINS1_35MainloopSm100TmaUmmaWarpSpecializedILi6ELi2ELi4ENS5_IJNS4_1CILi4EEENSA_ILi1EEESC_EEEEENS5_IJNSA_ILi128EEESF_SF_EEENS_10bfloat16_tENS5_IJlSC_lEEESH_SI_NS4_8TiledMMAINS4_8MMA_AtomIJNS4_26SM100_MMA_F16BF16_2x1SM_SSISH_SH_fLi128ELi128ELNS4_4UMMA5MajorE0ELSN_0ELNSM_7ScaleInE0ELSO_0EEEEEENS4_6LayoutINS5_IJSC_SC_SC_EEENS5_IJNSA_ILi0EEEST_ST_EEEEENS5_IJNS4_10UnderscoreESW_SW_EEEEENS4_18SM100_TMA_2SM_LOADENS4_14ComposedLayoutINS4_7SwizzleILi3ELi4ELi3EEENS4_18smem_ptr_flag_bitsILi16EEENSR_INS5_IJNSA_ILi8EEENSA_ILi64EEEEEENS5_IJS16_SC_EEEEEEEvNS4_8identityENS4_28SM100_TMA_2SM_LOAD_MULTICASTES1A_vS1B_EENS_8epilogue10collective18CollectiveEpilogueINS1E_23Sm100TmaWarpSpecializedILi4ELi2ELi16ELb1ELb0EEEJNS5_IJS16_SF_SF_EEENS5_IJNSR_IS16_SC_EENSR_INS5_IJNSA_ILi16EEENSA_ILi2EEEEEENS5_IJSC_S16_EEEEEEEESH_SI_SH_SI_NS1E_6fusion15FusionCallbacksIS1I_NS1R_17LinearCombinationISH_fSH_fLNS_15FloatRoundStyleE2EEES1J_S1Q_JEEENS4_5SM1004TMEM4LOAD26SM100_TMEM_LOAD_32dp32b16xENS4_13SM90_TMA_LOADENS10_INS11_ILi1ELi4ELi3EEES14_NSR_INS5_IJS15_S1L_EEENS5_IJS1L_SC_EEEEEEENS4_39AutoVectorizingCopyWithAssumedAlignmentILi128EEENS4_14SM90_TMA_STOREES26_S28_S28_EEEvvEEEEvNT_6ParamsE)
        /*0008*/ 	.word	0x00000044


	//----- nvinfo : EIATTR_FRAME_SIZE
	.align		4
.L_19:
        /*000c*/ 	.byte	0x04, 0x11
        /*000e*/ 	.short	(.L_21 - .L_20)
	.align		4
.L_20:
        /*0010*/ 	.word	index@($__internal_2_$__cuda_sm10x_tcgen05_guardrail_trap_unallocated_columns_being_dealloced)
        /*0014*/ 	.word	0x00000000


	//----- nvinfo : EIATTR_FRAME_SIZE
	.align		4
.L_21:
        /*0018*/ 	.byte	0x04, 0x11
        /*001a*/ 	.short	(.L_23 - .L_22)
	.align		4
.L_22:
        /*001c*/ 	.word	index@($__internal_1_$__cuda_sm10x_tcgen05_guardrail_trap_phase_invalid_during_alloc)
        /*0020*/ 	.word	0x00000000


	//----- nvinfo : EIATTR_FRAME_SIZE
	.align		4
.L_23:
        /*0024*/ 	.byte	0x04, 0x11
        /*0026*/ 	.short	(.L_25 - .L_24)
	.align		4
.L_24:
        /*0028*/ 	.word	index@($__internal_0_$__cuda_sm10x_tcgen05_guardrail_trap_col_being_dealloced_not_returned_by_alloc)
        /*002c*/ 	.word	0x00000000


	//----- nvinfo : EIATTR_FRAME_SIZE
	.align		4
.L_25:
        /*0030*/ 	.byte	0x04, 0x11
        /*0032*/ 	.short	(.L_27 - .L_26)
	.align		4
.L_26:
        /*0034*/ 	.word	index@(_ZN7cutlass13device_kernelINS_4gemm6kernel13GemmUniversalIN4cute5tupleIJiiiiEEENS1_10collective13CollectiveMmaINS1_35MainloopSm100TmaUmmaWarpSpecializedILi6ELi2ELi4ENS5_IJNS4_1CILi4EEENSA_ILi1EEESC_EEEEENS5_IJNSA_ILi128EEESF_SF_EEENS_10bfloat16_tENS5_IJlSC_lEEESH_SI_NS4_8TiledMMAINS4_8MMA_AtomIJNS4_26SM100_MMA_F16BF16_2x1SM_SSISH_SH_fLi128ELi128ELNS4_4UMMA5MajorE0ELSN_0ELNSM_7ScaleInE0ELSO_0EEEEEENS4_6LayoutINS5_IJSC_SC_SC_EEENS5_IJNSA_ILi0EEEST_ST_EEEEENS5_IJNS4_10UnderscoreESW_SW_EEEEENS4_18SM100_TMA_2SM_LOADENS4_14ComposedLayoutINS4_7SwizzleILi3ELi4ELi3EEENS4_18smem_ptr_flag_bitsILi16EEENSR_INS5_IJNSA_ILi8EEENSA_ILi64EEEEEENS5_IJS16_SC_EEEEEEEvNS4_8identityENS4_28SM100_TMA_2SM_LOAD_MULTICASTES1A_vS1B_EENS_8epilogue10collective18CollectiveEpilogueINS1E_23Sm100TmaWarpSpecializedILi4ELi2ELi16ELb1ELb0EEEJNS5_IJS16_SF_SF_EEENS5_IJNSR_IS16_SC_EENSR_INS5_IJNSA_ILi16EEENSA_ILi2EEEEEENS5_IJSC_S16_EEEEEEEESH_SI_SH_SI_NS1E_6fusion15FusionCallbacksIS1I_NS1R_17LinearCombinationISH_fSH_fLNS_15FloatRoundStyleE2EEES1J_S1Q_JEEENS4_5SM1004TMEM4LOAD26SM100_TMEM_LOAD_32dp32b16xENS4_13SM90_TMA_LOADENS10_INS11_ILi1ELi4ELi3EEES14_NSR_INS5_IJS15_S1L_EEENS5_IJS1L_SC_EEEEEEENS4_39AutoVectorizingCopyWithAssumedAlignmentILi128EEENS4_14SM90_TMA_STOREES26_S28_S28_EEEvvEEEEvNT_6ParamsE)
        /*0038*/ 	.word	0x00000000


	//----- nvinfo : EIATTR_MIN_STACK_SIZE
	.align		4
.L_27:
        /*003c*/ 	.byte	0x04, 0x12
        /*003e*/ 	.short	(.L_29 - .L_28)
	.align		4
.L_28:
        /*0040*/ 	.word	index@(_ZN7cutlass13device_kernelINS_4gemm6kernel13GemmUniversalIN4cute5tupleIJiiiiEEENS1_10collective13CollectiveMmaINS1_35MainloopSm100TmaUmmaWarpSpecializedILi6ELi2ELi4ENS5_IJNS4_1CILi4EEENSA_ILi1EEESC_EEEEENS5_IJNSA_ILi128EEESF_SF_EEENS_10bfloat16_tENS5_IJlSC_lEEESH_SI_NS4_8TiledMMAINS4_8MMA_AtomIJNS4_26SM100_MMA_F16BF16_2x1SM_SSISH_SH_fLi128ELi128ELNS4_4UMMA5MajorE0ELSN_0ELNSM_7ScaleInE0ELSO_0EEEEEENS4_6LayoutINS5_IJSC_SC_SC_EEENS5_IJNSA_ILi0EEEST_ST_EEEEENS5_IJNS4_10UnderscoreESW_SW_EEEEENS4_18SM100_TMA_2SM_LOADENS4_14ComposedLayoutINS4_7SwizzleILi3ELi4ELi3EEENS4_18smem_ptr_flag_bitsILi16EEENSR_INS5_IJNSA_ILi8EEENSA_ILi64EEEEEENS5_IJS16_SC_EEEEEEEvNS4_8identityENS4_28SM100_TMA_2SM_LOAD_MULTICASTES1A_vS1B_EENS_8epilogue10collective18CollectiveEpilogueINS1E_23Sm100TmaWarpSpecializedILi4ELi2ELi16ELb1ELb0EEEJNS5_IJS16_SF_SF_EEENS5_IJNSR_IS16_SC_EENSR_INS5_IJNSA_ILi16EEENSA_ILi2EEEEEENS5_IJSC_S16_EEEEEEEESH_SI_SH_SI_NS1E_6fusion15FusionCallbacksIS1I_NS1R_17LinearCombinationISH_fSH_fLNS_15FloatRoundStyleE2EEES1J_S1Q_JEEENS4_5SM1004TMEM4LOAD26SM100_TMEM_LOAD_32dp32b16xENS4_13SM90_TMA_LOADENS10_INS11_ILi1ELi4ELi3EEES14_NSR_INS5_IJS15_S1L_EEENS5_IJS1L_SC_EEEEEEENS4_39AutoVectorizingCopyWithAssumedAlignmentILi128EEENS4_14SM90_TMA_STOREES26_S28_S28_EEEvvEEEEvNT_6ParamsE)
        /*0044*/ 	.word	0x00000000
.L_29:


//--------------------- .nv.compat                --------------------------
	.section	.nv.compat,"",@"SHT_CUDA_COMPAT_INFO"
	.align	4
        /*0000*/ 	.byte	0x02, 0x09, 0x01, 0x00, 0x02, 0x02, 0x02, 0x00, 0x02, 0x05, 0x05, 0x00, 0x03, 0x07, 0x01, 0x01
        /*0010*/ 	.byte	0x02, 0x03, 0x01, 0x00, 0x02, 0x06, 0x01, 0x00, 0x04, 0x0b, 0x08, 0x00, 0x09, 0x00, 0x00, 0x00
        /*0020*/ 	.byte	0x00, 0x00, 0x00, 0x00


//--------------------- .nv.info._ZN7cutlass13device_kernelINS_4gemm6kernel13GemmUniversalIN4cute5tupleIJiiiiEEENS1_10collective13CollectiveMmaINS1_35MainloopSm100TmaUmmaWarpSpecializedILi6ELi2ELi4ENS5_IJNS4_1CILi4EEENSA_ILi1EEESC_EEEEENS5_IJNSA_ILi128EEESF_SF_EEENS_10bfloat16_tENS5_IJlSC_lEEESH_SI_NS4_8TiledMMAINS4_8MMA_AtomIJNS4_26SM100_MMA_F16BF16_2x1SM_SSISH_SH_fLi128ELi128ELNS4_4UMMA5MajorE0ELSN_0ELNSM_7ScaleInE0ELSO_0EEEEEENS4_6LayoutINS5_IJSC_SC_SC_EEENS5_IJNSA_ILi0EEEST_ST_EEEEENS5_IJNS4_10UnderscoreESW_SW_EEEEENS4_18SM100_TMA_2SM_LOADENS4_14ComposedLayoutINS4_7SwizzleILi3ELi4ELi3EEENS4_18smem_ptr_flag_bitsILi16EEENSR_INS5_IJNSA_ILi8EEENSA_ILi64EEEEEENS5_IJS16_SC_EEEEEEEvNS4_8identityENS4_28SM100_TMA_2SM_LOAD_MULTICASTES1A_vS1B_EENS_8epilogue10collective18CollectiveEpilogueINS1E_23Sm100TmaWarpSpecializedILi4ELi2ELi16ELb1ELb0EEEJNS5_IJS16_SF_SF_EEENS5_IJNSR_IS16_SC_EENSR_INS5_IJNSA_ILi16EEENSA_ILi2EEEEEENS5_IJSC_S16_EEEEEEEESH_SI_SH_SI_NS1E_6fusion15FusionCallbacksIS1I_NS1R_17LinearCombinationISH_fSH_fLNS_15FloatRoundStyleE2EEES1J_S1Q_JEEENS4_5SM1004TMEM4LOAD26SM100_TMEM_LOAD_32dp32b16xENS4_13SM90_TMA_LOADENS10_INS11_ILi1ELi4ELi3EEES14_NSR_INS5_IJS15_S1L_EEENS5_IJS1L_SC_EEEEEEENS4_39AutoVectorizingCopyWithAssumedAlignmentILi128EEENS4_14SM90_TMA_STOREES26_S28_S28_EEEvvEEEEvNT_6ParamsE --------------------------
	.section	.nv.info._ZN7cutlass13device_kernelINS_4gemm6kernel13GemmUniversalIN4cute5tupleIJiiiiEEENS1_10collective13CollectiveMmaINS1_35MainloopSm100TmaUmmaWarpSpecializedILi6ELi2ELi4ENS5_IJNS4_1CILi4EEENSA_ILi1EEESC_EEEEENS5_IJNSA_ILi128EEESF_SF_EEENS_10bfloat16_tENS5_IJlSC_lEEESH_SI_NS4_8TiledMMAINS4_8MMA_AtomIJNS4_26SM100_MMA_F16BF16_2x1SM_SSISH_SH_fLi128ELi128ELNS4_4UMMA5MajorE0ELSN_0ELNSM_7ScaleInE0ELSO_0EEEEEENS4_6LayoutINS5_IJSC_SC_SC_EEENS5_IJNSA_ILi0EEEST_ST_EEEEENS5_IJNS4_10UnderscoreESW_SW_EEEEENS4_18SM100_TMA_2SM_LOADENS4_14ComposedLayoutINS4_7SwizzleILi3ELi4ELi3EEENS4_18smem_ptr_flag_bitsILi16EEENSR_INS5_IJNSA_ILi8EEENSA_ILi64EEEEEENS5_IJS16_SC_EEEEEEEvNS4_8identityENS4_28SM100_TMA_2SM_LOAD_MULTICASTES1A_vS1B_EENS_8epilogue10collective18CollectiveEpilogueINS1E_23Sm100TmaWarpSpecializedILi4ELi2ELi16ELb1ELb0EEEJNS5_IJS16_SF_SF_EEENS5_IJNSR_IS16_SC_EENSR_INS5_IJNSA_ILi16EEENSA_ILi2EEEEEENS5_IJSC_S16_EEEEEEEESH_SI_SH_SI_NS1E_6fusion15FusionCallbacksIS1I_NS1R_17LinearCombinationISH_fSH_fLNS_15FloatRoundStyleE2EEES1J_S1Q_JEEENS4_5SM1004TMEM4LOAD26SM100_TMEM_LOAD_32dp32b16xENS4_13SM90_TMA_LOADENS10_INS11_ILi1ELi4ELi3EEES14_NSR_INS5_IJS15_S1L_EEENS5_IJS1L_SC_EEEEEEENS4_39AutoVectorizingCopyWithAssumedAlignmentILi128EEENS4_14SM90_TMA_STOREES26_S28_S28_EEEvvEEEEvNT_6ParamsE,"",@"SHT_CUDA_INFO"
	.sectionflags	@""
	.align	4


	//----- nvinfo : EIATTR_CUDA_API_VERSION
	.align		4
        /*0000*/ 	.byte	0x04, 0x37
        /*0002*/ 	.short	(.L_31 - .L_30)
.L_30:
        /*0004*/ 	.word	0x00000082


	//----- nvinfo : EIATTR_KPARAM_INFO
	.align		4
.L_31:
        /*0008*/ 	.byte	0x04, 0x17
        /*000a*/ 	.short	(.L_33 - .L_32)
.L_32:
        /*000c*/ 	.word	0x00000000
        /*0010*/ 	.short	0x0000
        /*0012*/ 	.short	0x0000
        /*0014*/ 	.byte	0x00, 0xf0, 0x01, 0x20


	//----- nvinfo : EIATTR_AT_ENTRY_FRAGMENTS
	.align		4
.L_33:
        /*0018*/ 	.byte	0x04, 0x4f
        /*001a*/ 	.short	(.L_35 - .L_34)


	//   ....[0]....
.L_34:
        /*001c*/ 	.word	0x00000007


	//----- nvinfo : EIATTR_RESERVED_SMEM_USED
	.align		4
.L_35:
        /*0020*/ 	.byte	0x01, 0x41
	.zero		2


	//----- nvinfo : EIATTR_SPARSE_MMA_MASK
	.align		4
        /*0024*/ 	.byte	0x03, 0x50
        /*0026*/ 	.short	0x0000


	//----- nvinfo : EIATTR_TCGEN05_2CTA_USED
	.align		4
        /*0028*/ 	.byte	0x01, 0x52
	.zero		2


	//----- nvinfo : EIATTR_MAXREG_COUNT
	.align		4
        /*002c*/ 	.byte	0x03, 0x1b
        /*002e*/ 	.short	0x00ff


	//----- nvinfo : EIATTR_NUM_BARRIERS
	.align		4
        /*0030*/ 	.byte	0x02, 0x4c
        /*0032*/ 	.byte	0x07
	.zero		1


	//----- nvinfo : EIATTR_EXTERNS
	.align		4
        /*0034*/ 	.byte	0x04, 0x0f
        /*0036*/ 	.short	(.L_37 - .L_36)


	//   ....[0]....
	.align		4
.L_36:
        /*0038*/ 	.word	index@(__assertfail)


	//----- nvinfo : EIATTR_MERCURY_ISA_VERSION
	.align		4
.L_37:
        /*003c*/ 	.byte	0x03, 0x5f
        /*003e*/ 	.short	0x0101


	//----- nvinfo : EIATTR_INT_WARP_WIDE_INSTR_OFFSETS
	.align		4
        /*0040*/ 	.byte	0x04, 0x31
        /*0042*/ 	.short	(.L_39 - .L_38)


	//   ....[0]....
.L_38:
        /*0044*/ 	.word	0x00000db0


	//   ....[1]....
        /*0048*/ 	.word	0x00000e50


	//   ....[2]....
        /*004c*/ 	.word	0x00004760


	//   ....[3]....
        /*0050*/ 	.word	0x00004790


	//   ....[4]....
        /*0054*/ 	.word	0x000047b0


	//   ....[5]....
        /*0058*/ 	.word	0x00005370


	//   ....[6]....
        /*005c*/ 	.word	0x00005410


	//   ....[7]....
        /*0060*/ 	.word	0x000054c0


	//   ....[8]....
        /*0064*/ 	.word	0x00005540


	//   ....[9]....
        /*0068*/ 	.word	0x000055f0


	//   ....[10]....
        /*006c*/ 	.word	0x000056a0


	//   ....[11]....
        /*0070*/ 	.word	0x00005720


	//   ....[12]....
        /*0074*/ 	.word	0x000057e0


	//   ....[13]....
        /*0078*/ 	.word	0x000058a0


	//   ....[14]....
        /*007c*/ 	.word	0x00005950


	//   ....[15]....
        /*0080*/ 	.word	0x00005a40


	//   ....[16]....
        /*0084*/ 	.word	0x00005b20


	//----- nvinfo : EIATTR_COOP_GROUP_MASK_REGIDS
	.align		4
.L_39:
        /*0088*/ 	.byte	0x04, 0x29
        /*008a*/ 	.short	(.L_41 - .L_40)


	//   ....[0]....
.L_40:
        /*008c*/ 	.word	0xffffffff


	//   ....[1]....
        /*0090*/ 	.word	0xffffffff


	//   ....[2]....
        /*0094*/ 	.word	0xffffffff


	//   ....[3]....
        /*0098*/ 	.word	0xffffffff


	//   ....[4]....
        /*009c*/ 	.word	0xffffffff


	//   ....[5]....
        /*00a0*/ 	.word	0xffffffff


	//   ....[6]....
        /*00a4*/ 	.word	0xffffffff


	//   ....[7]....
        /*00a8*/ 	.word	0xffffffff


	//   ....[8]....
        /*00ac*/ 	.word	0xffffffff


	//   ....[9]....
        /*00b0*/ 	.word	0xffffffff


	//   ....[10]....
        /*00b4*/ 	.word	0xffffffff


	//   ....[11]....
        /*00b8*/ 	.word	0xffffffff


	//   ....[12]....
        /*00bc*/ 	.word	0xffffffff


	//   ....[13]....
        /*00c0*/ 	.word	0xffffffff


	//----- nvinfo : EIATTR_COOP_GROUP_INSTR_OFFSETS
	.align		4
.L_41:
        /*00c4*/ 	.byte	0x04, 0x28
        /*00c6*/ 	.short	(.L_43 - .L_42)


	//   ....[0]....
.L_42:
        /*00c8*/ 	.word	0x000000b0


	//   ....[1]....
        /*00cc*/ 	.word	0x00000520


	//   ....[2]....
        /*00d0*/ 	.word	0x00000720


	//   ....[3]....
        /*00d4*/ 	.word	0x000008b0


	//   ....[4]....
        /*00d8*/ 	.word	0x000009a0


	//   ....[5]....
        /*00dc*/ 	.word	0x00000b00


	//   ....[6]....
        /*00e0*/ 	.word	0x00000c90


	//   ....[7]....
        /*00e4*/ 	.word	0x00000ed0


	//   ....[8]....
        /*00e8*/ 	.word	0x000023b0


	//   ....[9]....
        /*00ec*/ 	.word	0x00003380


	//   ....[10]....
        /*00f0*/ 	.word	0x00003850


	//   ....[11]....
        /*00f4*/ 	.word	0x00003880


	//   ....[12]....
        /*00f8*/ 	.word	0x00004660


	//   ....[13]....
        /*00fc*/ 	.word	0x00004870


	//----- nvinfo : EIATTR_VRC_CTA_INIT_COUNT
	.align		4
.L_43:
        /*0100*/ 	.byte	0x02, 0x4a
        /*0102*/ 	.byte	0x80
	.zero		1


	//----- nvinfo : EIATTR_SYSCALL_OFFSETS
	.align		4
        /*0104*/ 	.byte	0x04, 0x46
        /*0106*/ 	.short	(.L_45 - .L_44)


	//   ....[0]....
.L_44:
        /*0108*/ 	.word	0x000066b0


	//   ....[1]....
        /*010c*/ 	.word	0x000067a0


	//   ....[2]....
        /*0110*/ 	.word	0x00006f40


	//   ....[3]....
        /*0114*/ 	.word	0x00007870


	//   ....[4]....
        /*0118*/ 	.word	0x00008140


	//   ....[5]....
        /*011c*/ 	.word	0x00008a10


	//----- nvinfo : EIATTR_MBARRIER_INSTR_OFFSETS
	.align		4
.L_45:
        /*0120*/ 	.byte	0x04, 0x39
        /*0122*/ 	.short	(.L_47 - .L_46)


	//   ....[0]....
.L_46:
        /*0124*/ 	.word	0x00000650
        /*0128*/ 	.word	0x000000ff
        /*012c*/ 	.word	0x00000000
        /*0130*/ 	.short	0x0100
        /*0132*/ 	.byte	0x04
	.zero		1


	//   ....[1]....
        /*0134*/ 	.word	0x00000660
        /*0138*/ 	.word	0x000000ff
        /*013c*/ 	.word	0x00000030
        /*0140*/ 	.short	0x0100
        /*0142*/ 	.byte	0x04
	.zero		1


	//   ....[2]....
        /*0144*/ 	.word	0x00000670
        /*0148*/ 	.word	0x000000ff
        /*014c*/ 	.word	0x00000008
        /*0150*/ 	.short	0x0100
        /*0152*/ 	.byte	0x04
	.zero		1


	//   ....[3]....
        /*0154*/ 	.word	0x00000680
        /*0158*/ 	.word	0x000000ff
        /*015c*/ 	.word	0x00000038
        /*0160*/ 	.short	0x0100
        /*0162*/ 	.byte	0x04
	.zero		1


	//   ....[4]....
        /*0164*/ 	.word	0x00000690
        /*0168*/ 	.word	0x000000ff
        /*016c*/ 	.word	0x00000010
        /*0170*/ 	.short	0x0100
        /*0172*/ 	.byte	0x04
	.zero		1


	//   ....[5]....
        /*0174*/ 	.word	0x000006a0
        /*0178*/ 	.word	0x000000ff
        /*017c*/ 	.word	0x00000040
        /*0180*/ 	.short	0x0100
        /*0182*/ 	.byte	0x04
	.zero		1


	//   ....[6]....
        /*0184*/ 	.word	0x000006b0
        /*0188*/ 	.word	0x000000ff
        /*018c*/ 	.word	0x00000018
        /*0190*/ 	.short	0x0100
        /*0192*/ 	.byte	0x04
	.zero		1


	//   ....[7]....
        /*0194*/ 	.word	0x000006c0
        /*0198*/ 	.word	0x000000ff
        /*019c*/ 	.word	0x00000048
        /*01a0*/ 	.short	0x0100
        /*01a2*/ 	.byte	0x04
	.zero		1


	//   ....[8]....
        /*01a4*/ 	.word	0x000006d0
        /*01a8*/ 	.word	0x000000ff
        /*01ac*/ 	.word	0x00000020
        /*01b0*/ 	.short	0x0100
        /*01b2*/ 	.byte	0x04
	.zero		1


	//   ....[9]....
        /*01b4*/ 	.word	0x000006e0
        /*01b8*/ 	.word	0x000000ff
        /*01bc*/ 	.word	0x00000050
        /*01c0*/ 	.short	0x0100
        /*01c2*/ 	.byte	0x04
	.zero		1


	//   ....[10]....
        /*01c4*/ 	.word	0x000006f0
        /*01c8*/ 	.word	0x000000ff
        /*01cc*/ 	.word	0x00000028
        /*01d0*/ 	.short	0x0100
        /*01d2*/ 	.byte	0x04
	.zero		1


	//   ....[11]....
        /*01d4*/ 	.word	0x00000700
        /*01d8*/ 	.word	0x000000ff
        /*01dc*/ 	.word	0x00000058
        /*01e0*/ 	.short	0x0100
        /*01e2*/ 	.byte	0x04
	.zero		1


	//   ....[12]....
        /*01e4*/ 	.word	0x00000820
        /*01e8*/ 	.word	0x000000ff
        /*01ec*/ 	.word	0x00000060
        /*01f0*/ 	.short	0x0100
        /*01f2*/ 	.byte	0x04
	.zero		1


	//   ....[13]....
        /*01f4*/ 	.word	0x00000830
        /*01f8*/ 	.word	0x000000ff
        /*01fc*/ 	.word	0x00000080
        /*0200*/ 	.short	0x0100
        /*0202*/ 	.byte	0x04
	.zero		1


	//   ....[14]....
        /*0204*/ 	.word	0x00000840
        /*0208*/ 	.word	0x000000ff
        /*020c*/ 	.word	0x00000068
        /*0210*/ 	.short	0x0100
        /*0212*/ 	.byte	0x04
	.zero		1


	//   ....[15]....
        /*0214*/ 	.word	0x00000850
        /*0218*/ 	.word	0x000000ff
        /*021c*/ 	.word	0x00000088
        /*0220*/ 	.short	0x0100
        /*0222*/ 	.byte	0x04
	.zero		1


	//   ....[16]....
        /*0224*/ 	.word	0x00000860
        /*0228*/ 	.word	0x000000ff
        /*022c*/ 	.word	0x00000070
        /*0230*/ 	.short	0x0100
        /*0232*/ 	.byte	0x04
	.zero		1


	//   ....[17]....
        /*0234*/ 	.word	0x00000870
        /*0238*/ 	.word	0x000000ff
        /*023c*/ 	.word	0x00000090
        /*0240*/ 	.short	0x0100
        /*0242*/ 	.byte	0x04
	.zero		1


	//   ....[18]....
        /*0244*/ 	.word	0x00000880
        /*0248*/ 	.word	0x000000ff
        /*024c*/ 	.word	0x00000078
        /*0250*/ 	.short	0x0100
        /*0252*/ 	.byte	0x04
	.zero		1


	//   ....[19]....
        /*0254*/ 	.word	0x00000890
        /*0258*/ 	.word	0x000000ff
        /*025c*/ 	.word	0x00000098
        /*0260*/ 	.short	0x0100
        /*0262*/ 	.byte	0x04
	.zero		1


	//   ....[20]....
        /*0264*/ 	.word	0x00000970
        /*0268*/ 	.word	0x000000ff
        /*026c*/ 	.word	0x000000a0
        /*0270*/ 	.short	0x0100
        /*0272*/ 	.byte	0x06
	.zero		1


	//   ....[21]....
        /*0274*/ 	.word	0x00000980
        /*0278*/ 	.word	0x000000ff
        /*027c*/ 	.word	0x000000a8
        /*0280*/ 	.short	0x0100
        /*0282*/ 	.byte	0x06
	.zero		1


	//   ....[22]....
        /*0284*/ 	.word	0x00000ab0
        /*0288*/ 	.word	0x000000ff
        /*028c*/ 	.word	0x000000b0
        /*0290*/ 	.short	0x0100
        /*0292*/ 	.byte	0x06
	.zero		1


	//   ....[23]....
        /*0294*/ 	.word	0x00000ac0
        /*0298*/ 	.word	0x000000ff
        /*029c*/ 	.word	0x000000c0
        /*02a0*/ 	.short	0x0100
        /*02a2*/ 	.byte	0x06
	.zero		1


	//   ....[24]....
        /*02a4*/ 	.word	0x00000ad0
        /*02a8*/ 	.word	0x000000ff
        /*02ac*/ 	.word	0x000000b8
        /*02b0*/ 	.short	0x0100
        /*02b2*/ 	.byte	0x06
	.zero		1


	//   ....[25]....
        /*02b4*/ 	.word	0x00000ae0
        /*02b8*/ 	.word	0x000000ff
        /*02bc*/ 	.word	0x000000c8
        /*02c0*/ 	.short	0x0100
        /*02c2*/ 	.byte	0x06
	.zero		1


	//   ....[26]....
        /*02c4*/ 	.word	0x00000c00
        /*02c8*/ 	.word	0x000000ff
        /*02cc*/ 	.word	0x000000d0
        /*02d0*/ 	.short	0x0100
        /*02d2*/ 	.byte	0x04
	.zero		1


	//   ....[27]....
        /*02d4*/ 	.word	0x00000c10
        /*02d8*/ 	.word	0x000000ff
        /*02dc*/ 	.word	0x000000f0
        /*02e0*/ 	.short	0x0100
        /*02e2*/ 	.byte	0x04
	.zero		1


	//   ....[28]....
        /*02e4*/ 	.word	0x00000c20
        /*02e8*/ 	.word	0x000000ff
        /*02ec*/ 	.word	0x000000d8
        /*02f0*/ 	.short	0x0100
        /*02f2*/ 	.byte	0x04
	.zero		1


	//   ....[29]....
        /*02f4*/ 	.word	0x00000c30
        /*02f8*/ 	.word	0x000000ff
        /*02fc*/ 	.word	0x000000f8
        /*0300*/ 	.short	0x0100
        /*0302*/ 	.byte	0x04
	.zero		1


	//   ....[30]....
        /*0304*/ 	.word	0x00000c40
        /*0308*/ 	.word	0x000000ff
        /*030c*/ 	.word	0x000000e0
        /*0310*/ 	.short	0x0100
        /*0312*/ 	.byte	0x04
	.zero		1


	//   ....[31]....
        /*0314*/ 	.word	0x00000c50
        /*0318*/ 	.word	0x000000ff
        /*031c*/ 	.word	0x00000100
        /*0320*/ 	.short	0x0100
        /*0322*/ 	.byte	0x04
	.zero		1


	//   ....[32]....
        /*0324*/ 	.word	0x00000c60
        /*0328*/ 	.word	0x000000ff
        /*032c*/ 	.word	0x000000e8
        /*0330*/ 	.short	0x0100
        /*0332*/ 	.byte	0x04
	.zero		1


	//   ....[33]....
        /*0334*/ 	.word	0x00000c70
        /*0338*/ 	.word	0x000000ff
        /*033c*/ 	.word	0x00000108
        /*0340*/ 	.short	0x0100
        /*0342*/ 	.byte	0x04
	.zero		1


	//   ....[34]....
        /*0344*/ 	.word	0x00000d60
        /*0348*/ 	.word	0x000000ff
        /*034c*/ 	.word	0x00000110
        /*0350*/ 	.short	0x0100
        /*0352*/ 	.byte	0x04
	.zero		1


	//   ....[35]....
        /*0354*/ 	.word	0x00000d70
        /*0358*/ 	.word	0x000000ff
        /*035c*/ 	.word	0x00000120
        /*0360*/ 	.short	0x0100
        /*0362*/ 	.byte	0x04
	.zero		1


	//   ....[36]....
        /*0364*/ 	.word	0x00000d80
        /*0368*/ 	.word	0x000000ff
        /*036c*/ 	.word	0x00000118
        /*0370*/ 	.short	0x0100
        /*0372*/ 	.byte	0x04
	.zero		1


	//   ....[37]....
        /*0374*/ 	.word	0x00000d90
        /*0378*/ 	.word	0x000000ff
        /*037c*/ 	.word	0x00000128
        /*0380*/ 	.short	0x0100
        /*0382*/ 	.byte	0x04
	.zero		1


	//   ....[38]....
        /*0384*/ 	.word	0x00000e90
        /*0388*/ 	.word	0x000000ff
        /*038c*/ 	.word	0x00000130
        /*0390*/ 	.short	0x0100
        /*0392*/ 	.byte	0x06
	.zero		1


	//   ....[39]....
        /*0394*/ 	.word	0x00001a10
        /*0398*/ 	.word	0x00000000
        /*039c*/ 	.word	0x00000120
        /*03a0*/ 	.short	0x010a
        /*03a2*/ 	.byte	0xff
	.zero		1


	//   ....[40]....
        /*03a4*/ 	.word	0x00001a40
        /*03a8*/ 	.word	0x00000000
        /*03ac*/ 	.word	0x00000110
        /*03b0*/ 	.short	0x0101
        /*03b2*/ 	.byte	0xff
	.zero		1


	//   ....[41]....
        /*03b4*/ 	.word	0x00001b00
        /*03b8*/ 	.word	0x000000ff
        /*03bc*/ 	.word	0x00000030
        /*03c0*/ 	.short	0x010a
        /*03c2*/ 	.byte	0x04
	.zero		1


	//   ....[42]....
        /*03c4*/ 	.word	0x00001bc0
        /*03c8*/ 	.word	0x000000ff
        /*03cc*/ 	.word	0x00000030
        /*03d0*/ 	.short	0x010a
        /*03d2*/ 	.byte	0x21
	.zero		1


	//   ....[43]....
        /*03d4*/ 	.word	0x00001d70
        /*03d8*/ 	.word	0x000000ff
        /*03dc*/ 	.word	0x00000030
        /*03e0*/ 	.short	0x010a
        /*03e2*/ 	.byte	0x05
	.zero		1


	//   ....[44]....
        /*03e4*/ 	.word	0x00001f50
        /*03e8*/ 	.word	0x000000ff
        /*03ec*/ 	.word	0x000000a8
        /*03f0*/ 	.short	0x0101
        /*03f2*/ 	.byte	0x0e
	.zero		1


	//   ....[45]....
        /*03f4*/ 	.word	0x00001f70
        /*03f8*/ 	.word	0x000000ff
        /*03fc*/ 	.word	0x00000030
        /*0400*/ 	.short	0x010a
        /*0402*/ 	.byte	0x04
	.zero		1


	//   ....[46]....
        /*0404*/ 	.word	0x00001ff0
        /*0408*/ 	.word	0x000000ff
        /*040c*/ 	.word	0x00000030
        /*0410*/ 	.short	0x010a
        /*0412*/ 	.byte	0x07
	.zero		1


	//   ....[47]....
        /*0414*/ 	.word	0x00002130
        /*0418*/ 	.word	0x000000ff
        /*041c*/ 	.word	0x00000030
        /*0420*/ 	.short	0x010a
        /*0422*/ 	.byte	0x04
	.zero		1


	//   ....[48]....
        /*0424*/ 	.word	0x000023e0
        /*0428*/ 	.word	0x00000003
        /*042c*/ 	.word	0x000000b0
        /*0430*/ 	.short	0x010a
        /*0432*/ 	.byte	0xff
	.zero		1


	//   ....[49]....
        /*0434*/ 	.word	0x00002530
        /*0438*/ 	.word	0x00000000
        /*043c*/ 	.word	0x00000000
        /*0440*/ 	.short	0x0101
        /*0442*/ 	.byte	0xff
	.zero		1


	//   ....[50]....
        /*0444*/ 	.word	0x00002ae0
        /*0448*/ 	.word	0x000000ff
        /*044c*/ 	.word	0x00000000
        /*0450*/ 	.short	0x010a
        /*0452*/ 	.byte	0x04
	.zero		1


	//   ....[51]....
        /*0454*/ 	.word	0x00002b70
        /*0458*/ 	.word	0x000000ff
        /*045c*/ 	.word	0x00000000
        /*0460*/ 	.short	0x010a
        /*0462*/ 	.byte	0x05
	.zero		1


	//   ....[52]....
        /*0464*/ 	.word	0x00002c00
        /*0468*/ 	.word	0x000000ff
        /*046c*/ 	.word	0x00000000
        /*0470*/ 	.short	0x010a
        /*0472*/ 	.byte	0x05
	.zero		1


	//   ....[53]....
        /*0474*/ 	.word	0x00002c90
        /*0478*/ 	.word	0x000000ff
        /*047c*/ 	.word	0x00000000
        /*0480*/ 	.short	0x010a
        /*0482*/ 	.byte	0x05
	.zero		1


	//   ....[54]....
        /*0484*/ 	.word	0x00002d20
        /*0488*/ 	.word	0x000000ff
        /*048c*/ 	.word	0x00000000
        /*0490*/ 	.short	0x010a
        /*0492*/ 	.byte	0x05
	.zero		1


	//   ....[55]....
        /*0494*/ 	.word	0x00002dc0
        /*0498*/ 	.word	0x00000000
        /*049c*/ 	.word	0x00000000
        /*04a0*/ 	.short	0x010a
        /*04a2*/ 	.byte	0xff
	.zero		1


	//   ....[56]....
        /*04a4*/ 	.word	0x00002ee0
        /*04a8*/ 	.word	0x00000002
        /*04ac*/ 	.word	0x00000110
        /*04b0*/ 	.short	0x010a
        /*04b2*/ 	.byte	0xff
	.zero		1


	//   ....[57]....
        /*04b4*/ 	.word	0x00002f50
        /*04b8*/ 	.word	0x00000002
        /*04bc*/ 	.word	0x00000000
        /*04c0*/ 	.short	0x0101
        /*04c2*/ 	.byte	0xff
	.zero		1


	//   ....[58]....
        /*04c4*/ 	.word	0x00002f70
        /*04c8*/ 	.word	0x000000ff
        /*04cc*/ 	.word	0x000000c0
        /*04d0*/ 	.short	0x010a
        /*04d2*/ 	.byte	0x04
	.zero		1


	//   ....[59]....
        /*04d4*/ 	.word	0x00003090
        /*04d8*/ 	.word	0x00000002
        /*04dc*/ 	.word	0x000000b0
        /*04e0*/ 	.short	0x010a
        /*04e2*/ 	.byte	0xff
	.zero		1


	//   ....[60]....
        /*04e4*/ 	.word	0x00003190
        /*04e8*/ 	.word	0x00000002
        /*04ec*/ 	.word	0x00000000
        /*04f0*/ 	.short	0x0101
        /*04f2*/ 	.byte	0xff
	.zero		1


	//   ....[61]....
        /*04f4*/ 	.word	0x00003220
        /*04f8*/ 	.word	0x000000ff
        /*04fc*/ 	.word	0x000000c0
        /*0500*/ 	.short	0x0106
        /*0502*/ 	.byte	0x04
	.zero		1


	//   ....[62]....
        /*0504*/ 	.word	0x00003240
        /*0508*/ 	.word	0x000000ff
        /*050c*/ 	.word	0x000000c0
        /*0510*/ 	.short	0x010a
        /*0512*/ 	.byte	0x04
	.zero		1


	//   ....[63]....
        /*0514*/ 	.word	0x000032d0
        /*0518*/ 	.word	0x000000ff
        /*051c*/ 	.word	0x000000c0
        /*0520*/ 	.short	0x0106
        /*0522*/ 	.byte	0x07
	.zero		1


	//   ....[64]....
        /*0524*/ 	.word	0x00003310
        /*0528*/ 	.word	0x00000000
        /*052c*/ 	.word	0x000000c0
        /*0530*/ 	.short	0x010a
        /*0532*/ 	.byte	0xff
	.zero		1


	//   ....[65]....
        /*0534*/ 	.word	0x00003550
        /*0538*/ 	.word	0x000000ff
        /*053c*/ 	.word	0x00000008
        /*0540*/ 	.short	0x010a
        /*0542*/ 	.byte	0x05
	.zero		1


	//   ....[66]....
        /*0544*/ 	.word	0x00003570
        /*0548*/ 	.word	0x000000ff
        /*054c*/ 	.word	0x00000008
        /*0550*/ 	.short	0x010a
        /*0552*/ 	.byte	0x05
	.zero		1


	//   ....[67]....
        /*0554*/ 	.word	0x00003700
        /*0558*/ 	.word	0x000000ff
        /*055c*/ 	.word	0x00000008
        /*0560*/ 	.short	0x010a
        /*0562*/ 	.byte	0x05
	.zero		1


	//   ....[68]....
        /*0564*/ 	.word	0x00003720
        /*0568*/ 	.word	0x000000ff
        /*056c*/ 	.word	0x00000008
        /*0570*/ 	.short	0x010a
        /*0572*/ 	.byte	0x05
	.zero		1


	//   ....[69]....
        /*0574*/ 	.word	0x000037e0
        /*0578*/ 	.word	0x000000ff
        /*057c*/ 	.word	0x00000000
        /*0580*/ 	.short	0x0101
        /*0582*/ 	.byte	0x04
	.zero		1


	//   ....[70]....
        /*0584*/ 	.word	0x00003ba0
        /*0588*/ 	.word	0x00000000
        /*058c*/ 	.word	0x000000b0
        /*0590*/ 	.short	0x010a
        /*0592*/ 	.byte	0xff
	.zero		1


	//   ....[71]....
        /*0594*/ 	.word	0x00003c60
        /*0598*/ 	.word	0x00000000
        /*059c*/ 	.word	0x00000000
        /*05a0*/ 	.short	0x0101
        /*05a2*/ 	.byte	0xff
	.zero		1


	//   ....[72]....
        /*05a4*/ 	.word	0x00003d20
        /*05a8*/ 	.word	0x000000ff
        /*05ac*/ 	.word	0x00000000
        /*05b0*/ 	.short	0x010a
        /*05b2*/ 	.byte	0x04
	.zero		1


	//   ....[73]....
        /*05b4*/ 	.word	0x00003d30
        /*05b8*/ 	.word	0x000000ff
        /*05bc*/ 	.word	0x000000f0
        /*05c0*/ 	.short	0x010a
        /*05c2*/ 	.byte	0x2e
	.zero		1


	//   ....[74]....
        /*05c4*/ 	.word	0x00003de0
        /*05c8*/ 	.word	0x000000ff
        /*05cc*/ 	.word	0x00000000
        /*05d0*/ 	.short	0x010a
        /*05d2*/ 	.byte	0x07
	.zero		1


	//   ....[75]....
        /*05d4*/ 	.word	0x00003f10
        /*05d8*/ 	.word	0x000000ff
        /*05dc*/ 	.word	0x00000000
        /*05e0*/ 	.short	0x010a
        /*05e2*/ 	.byte	0x04
	.zero		1


	//   ....[76]....
        /*05e4*/ 	.word	0x00004350
        /*05e8*/ 	.word	0x000000ff
        /*05ec*/ 	.word	0x00000000
        /*05f0*/ 	.short	0x010a
        /*05f2*/ 	.byte	0x04
	.zero		1


	//   ....[77]....
        /*05f4*/ 	.word	0x000043e0
        /*05f8*/ 	.word	0x000000ff
        /*05fc*/ 	.word	0x00000000
        /*0600*/ 	.short	0x010a
        /*0602*/ 	.byte	0x05
	.zero		1


	//   ....[78]....
        /*0604*/ 	.word	0x00004470
        /*0608*/ 	.word	0x000000ff
        /*060c*/ 	.word	0x00000000
        /*0610*/ 	.short	0x010a
        /*0612*/ 	.byte	0x05
	.zero		1


	//   ....[79]....
        /*0614*/ 	.word	0x00004510
        /*0618*/ 	.word	0x00000000
        /*061c*/ 	.word	0x00000000
        /*0620*/ 	.short	0x010a
        /*0622*/ 	.byte	0xff
	.zero		1


	//   ....[80]....
        /*0624*/ 	.word	0x00004550
        /*0628*/ 	.word	0x00000000
        /*062c*/ 	.word	0x00000000
        /*0630*/ 	.short	0x010a
        /*0632*/ 	.byte	0xff
	.zero		1


	//   ....[81]....
        /*0634*/ 	.word	0x000045c0
        /*0638*/ 	.word	0x000000ff
        /*063c*/ 	.word	0x00000000
        /*0640*/ 	.short	0x0101
        /*0642*/ 	.byte	0x04
	.zero		1


	//   ....[82]....
        /*0644*/ 	.word	0x00004600
        /*0648*/ 	.word	0x000000ff
        /*064c*/ 	.word	0x00000130
        /*0650*/ 	.short	0x010a
        /*0652*/ 	.byte	0x29
	.zero		1


	//   ....[83]....
        /*0654*/ 	.word	0x00004650
        /*0658*/ 	.word	0x000000ff
        /*065c*/ 	.word	0x00000000
        /*0660*/ 	.short	0x0101
        /*0662*/ 	.byte	0x04
	.zero		1


	//   ....[84]....
        /*0664*/ 	.word	0x00004b30
        /*0668*/ 	.word	0x00000008
        /*066c*/ 	.word	0x000000b0
        /*0670*/ 	.short	0x010a
        /*0672*/ 	.byte	0xff
	.zero		1


	//   ....[85]....
        /*0674*/ 	.word	0x00004ca0
        /*0678*/ 	.word	0x00000000
        /*067c*/ 	.word	0x00000000
        /*0680*/ 	.short	0x0101
        /*0682*/ 	.byte	0xff
	.zero		1


	//   ....[86]....
        /*0684*/ 	.word	0x00005180
        /*0688*/ 	.word	0x000000ff
        /*068c*/ 	.word	0x000000a8
        /*0690*/ 	.short	0x010a
        /*0692*/ 	.byte	0x15
	.zero		1


	//   ....[87]....
        /*0694*/ 	.word	0x00005310
        /*0698*/ 	.word	0x000000ff
        /*069c*/ 	.word	0x00000080
        /*06a0*/ 	.short	0x010a
        /*06a2*/ 	.byte	0x15
	.zero		1


	//   ....[88]....
        /*06a4*/ 	.word	0x000054e0
        /*06a8*/ 	.word	0x000000ff
        /*06ac*/ 	.word	0x00000060
        /*06b0*/ 	.short	0x010b
        /*06b2*/ 	.byte	0x15
	.zero		1


	//   ....[89]....
        /*06b4*/ 	.word	0x00005500
        /*06b8*/ 	.word	0x000000ff
        /*06bc*/ 	.word	0x00000000
        /*06c0*/ 	.short	0x0101
        /*06c2*/ 	.byte	0x04
	.zero		1


	//   ....[90]....
        /*06c4*/ 	.word	0x00005510
        /*06c8*/ 	.word	0x000000ff
        /*06cc*/ 	.word	0x00000088
        /*06d0*/ 	.short	0x010a
        /*06d2*/ 	.byte	0x15
	.zero		1


	//   ....[91]....
        /*06d4*/ 	.word	0x000056c0
        /*06d8*/ 	.word	0x000000ff
        /*06dc*/ 	.word	0x00000068
        /*06e0*/ 	.short	0x010b
        /*06e2*/ 	.byte	0x15
	.zero		1


	//   ....[92]....
        /*06e4*/ 	.word	0x000056e0
        /*06e8*/ 	.word	0x000000ff
        /*06ec*/ 	.word	0x00000000
        /*06f0*/ 	.short	0x0101
        /*06f2*/ 	.byte	0x04
	.zero		1


	//   ....[93]....
        /*06f4*/ 	.word	0x000056f0
        /*06f8*/ 	.word	0x000000ff
        /*06fc*/ 	.word	0x00000090
        /*0700*/ 	.short	0x010a
        /*0702*/ 	.byte	0x15
	.zero		1


	//   ....[94]....
        /*0704*/ 	.word	0x000058c0
        /*0708*/ 	.word	0x000000ff
        /*070c*/ 	.word	0x00000070
        /*0710*/ 	.short	0x010b
        /*0712*/ 	.byte	0x15
	.zero		1


	//   ....[95]....
        /*0714*/ 	.word	0x000058e0
        /*0718*/ 	.word	0x000000ff
        /*071c*/ 	.word	0x00000000
        /*0720*/ 	.short	0x0101
        /*0722*/ 	.byte	0x04
	.zero		1


	//   ....[96]....
        /*0724*/ 	.word	0x000058f0
        /*0728*/ 	.word	0x000000ff
        /*072c*/ 	.word	0x00000098
        /*0730*/ 	.short	0x010a
        /*0732*/ 	.byte	0x15
	.zero		1


	//   ....[97]....
        /*0734*/ 	.word	0x00005b40
        /*0738*/ 	.word	0x000000ff
        /*073c*/ 	.word	0x00000078
        /*0740*/ 	.short	0x010b
        /*0742*/ 	.byte	0x15
	.zero		1


	//   ....[98]....
        /*0744*/ 	.word	0x00005b50
        /*0748*/ 	.word	0x000000ff
        /*074c*/ 	.word	0x00000000
        /*0750*/ 	.short	0x0101
        /*0752*/ 	.byte	0x27
	.zero		1


	//   ....[99]....
        /*0754*/ 	.word	0x00005b80
        /*0758*/ 	.word	0x000000ff
        /*075c*/ 	.word	0x00000080
        /*0760*/ 	.short	0x010a
        /*0762*/ 	.byte	0x15
	.zero		1


	//   ....[100]....
        /*0764*/ 	.word	0x00005ba0
        /*0768*/ 	.word	0x000000ff
        /*076c*/ 	.word	0x00000088
        /*0770*/ 	.short	0x010a
        /*0772*/ 	.byte	0x15
	.zero		1


	//   ....[101]....
        /*0774*/ 	.word	0x00005bc0
        /*0778*/ 	.word	0x000000ff
        /*077c*/ 	.word	0x00000090
        /*0780*/ 	.short	0x010a
        /*0782*/ 	.byte	0x15
	.zero		1


	//   ....[102]....
        /*0784*/ 	.word	0x00005c00
        /*0788*/ 	.word	0x00000000
        /*078c*/ 	.word	0x00000098
        /*0790*/ 	.short	0x010a
        /*0792*/ 	.byte	0xff
	.zero		1


	//   ....[103]....
        /*0794*/ 	.word	0x00005f40
        /*0798*/ 	.word	0x00000003
        /*079c*/ 	.word	0x000000b0
        /*07a0*/ 	.short	0x010a
        /*07a2*/ 	.byte	0xff
	.zero		1


	//   ....[104]....
        /*07a4*/ 	.word	0x000060c0
        /*07a8*/ 	.word	0x00000000
        /*07ac*/ 	.word	0x00000000
        /*07b0*/ 	.short	0x0101
        /*07b2*/ 	.byte	0xff
	.zero		1


	//   ....[105]....
        /*07b4*/ 	.word	0x00006c00
        /*07b8*/ 	.word	0x000000ff
        /*07bc*/ 	.word	0x00000060
        /*07c0*/ 	.short	0x010a
        /*07c2*/ 	.byte	0x2b
	.zero		1


	//   ....[106]....
        /*07c4*/ 	.word	0x00006c40
        /*07c8*/ 	.word	0x00000035
        /*07cc*/ 	.word	0x000000d0
        /*07d0*/ 	.short	0x010a
        /*07d2*/ 	.byte	0xff
	.zero		1


	//   ....[107]....
        /*07d4*/ 	.word	0x00006d50
        /*07d8*/ 	.word	0x000000ff
        /*07dc*/ 	.word	0x00000060
        /*07e0*/ 	.short	0x010a
        /*07e2*/ 	.byte	0x2b
	.zero		1


	//   ....[108]....
        /*07e4*/ 	.word	0x00006e20
        /*07e8*/ 	.word	0x00000035
        /*07ec*/ 	.word	0x000000d0
        /*07f0*/ 	.short	0x010a
        /*07f2*/ 	.byte	0xff
	.zero		1


	//   ....[109]....
        /*07f4*/ 	.word	0x000075e0
        /*07f8*/ 	.word	0x00000000
        /*07fc*/ 	.word	0x00000000
        /*0800*/ 	.short	0x0101
        /*0802*/ 	.byte	0xff
	.zero		1


	//   ....[110]....
        /*0804*/ 	.word	0x000075f0
        /*0808*/ 	.word	0x00000002
        /*080c*/ 	.word	0x00000060
        /*0810*/ 	.short	0x010a
        /*0812*/ 	.byte	0xff
	.zero		1


	//   ....[111]....
        /*0814*/ 	.word	0x000076b0
        /*0818*/ 	.word	0x00000002
        /*081c*/ 	.word	0x00000060
        /*0820*/ 	.short	0x010a
        /*0822*/ 	.byte	0xff
	.zero		1


	//   ....[112]....
        /*0824*/ 	.word	0x00007eb0
        /*0828*/ 	.word	0x00000000
        /*082c*/ 	.word	0x00000000
        /*0830*/ 	.short	0x0101
        /*0832*/ 	.byte	0xff
	.zero		1


	//   ....[113]....
        /*0834*/ 	.word	0x00007ed0
        /*0838*/ 	.word	0x00000002
        /*083c*/ 	.word	0x00000060
        /*0840*/ 	.short	0x010a
        /*0842*/ 	.byte	0xff
	.zero		1


	//   ....[114]....
        /*0844*/ 	.word	0x00007f80
        /*0848*/ 	.word	0x00000002
        /*084c*/ 	.word	0x00000060
        /*0850*/ 	.short	0x010a
        /*0852*/ 	.byte	0xff
	.zero		1


	//   ....[115]....
        /*0854*/ 	.word	0x00008780
        /*0858*/ 	.word	0x00000000
        /*085c*/ 	.word	0x00000000
        /*0860*/ 	.short	0x0101
        /*0862*/ 	.byte	0xff
	.zero		1


	//   ....[116]....
        /*0864*/ 	.word	0x000087a0
        /*0868*/ 	.word	0x00000003
        /*086c*/ 	.word	0x00000060
        /*0870*/ 	.short	0x010a
        /*0872*/ 	.byte	0xff
	.zero		1


	//   ....[117]....
        /*0874*/ 	.word	0x00008850
        /*0878*/ 	.word	0x00000003
        /*087c*/ 	.word	0x00000060
        /*0880*/ 	.short	0x010a
        /*0882*/ 	.byte	0xff
	.zero		1


	//   ....[118]....
        /*0884*/ 	.word	0x00008b60
        /*0888*/ 	.word	0x00000035
        /*088c*/ 	.word	0x00000000
        /*0890*/ 	.short	0x0101
        /*0892*/ 	.byte	0xff
	.zero		1


	//   ....[119]....
        /*0894*/ 	.word	0x000090a0
        /*0898*/ 	.word	0x00000000
        /*089c*/ 	.word	0x00000000
        /*08a0*/ 	.short	0x0101
        /*08a2*/ 	.byte	0xff
	.zero		1


	//   ....[120]....
        /*08a4*/ 	.word	0x00009330
        /*08a8*/ 	.word	0x000000ff
        /*08ac*/ 	.word	0x00000000
        /*08b0*/ 	.short	0x0101
        /*08b2*/ 	.byte	0x04
	.zero		1


	//   ....[121]....
        /*08b4*/ 	.word	0x00009350
        /*08b8*/ 	.word	0x00000000
        /*08bc*/ 	.word	0x00000120
        /*08c0*/ 	.short	0x010a
        /*08c2*/ 	.byte	0xff
	.zero		1


	//   ....[122]....
        /*08c4*/ 	.word	0x000093b0
        /*08c8*/ 	.word	0x00000000
        /*08cc*/ 	.word	0x00000030
        /*08d0*/ 	.short	0x010a
        /*08d2*/ 	.byte	0xff
	.zero		1


	//   ....[123]....
        /*08d4*/ 	.word	0x00009410
        /*08d8*/ 	.word	0x00000000
        /*08dc*/ 	.word	0x00000030
        /*08e0*/ 	.short	0x010a
        /*08e2*/ 	.byte	0xff
	.zero		1


	//   ....[124]....
        /*08e4*/ 	.word	0x00009460
        /*08e8*/ 	.word	0x00000003
        /*08ec*/ 	.word	0x000000b0
        /*08f0*/ 	.short	0x010a
        /*08f2*/ 	.byte	0xff
	.zero		1


	//   ....[125]....
        /*08f4*/ 	.word	0x000094c0
        /*08f8*/ 	.word	0x00000000
        /*08fc*/ 	.word	0x00000000
        /*0900*/ 	.short	0x010a
        /*0902*/ 	.byte	0xff
	.zero		1


	//   ....[126]....
        /*0904*/ 	.word	0x00009520
        /*0908*/ 	.word	0x00000000
        /*090c*/ 	.word	0x00000000
        /*0910*/ 	.short	0x010a
        /*0912*/ 	.byte	0xff
	.zero		1


	//   ....[127]....
        /*0914*/ 	.word	0x00009580
        /*0918*/ 	.word	0x00000000
        /*091c*/ 	.word	0x00000000
        /*0920*/ 	.short	0x010a
        /*0922*/ 	.byte	0xff
	.zero		1


	//   ....[128]....
        /*0924*/ 	.word	0x000095e0
        /*0928*/ 	.word	0x00000000
        /*092c*/ 	.word	0x00000000
        /*0930*/ 	.short	0x010a
        /*0932*/ 	.byte	0xff
	.zero		1


	//   ....[129]....
        /*0934*/ 	.word	0x00009640
        /*0938*/ 	.word	0x00000000
        /*093c*/ 	.word	0x00000000
        /*0940*/ 	.short	0x010a
        /*0942*/ 	.byte	0xff
	.zero		1


	//   ....[130]....
        /*0944*/ 	.word	0x00009690
        /*0948*/ 	.word	0x00000002
        /*094c*/ 	.word	0x00000110
        /*0950*/ 	.short	0x010a
        /*0952*/ 	.byte	0xff
	.zero		1


	//   ....[131]....
        /*0954*/ 	.word	0x000096f0
        /*0958*/ 	.word	0x00000002
        /*095c*/ 	.word	0x000000c0
        /*0960*/ 	.short	0x010a
        /*0962*/ 	.byte	0xff
	.zero		1


	//   ....[132]....
        /*0964*/ 	.word	0x00009740
        /*0968*/ 	.word	0x00000002
        /*096c*/ 	.word	0x000000b0
        /*0970*/ 	.short	0x010a
        /*0972*/ 	.byte	0xff
	.zero		1


	//   ....[133]....
        /*0974*/ 	.word	0x000097a0
        /*0978*/ 	.word	0x00000000
        /*097c*/ 	.word	0x000000c0
        /*0980*/ 	.short	0x010a
        /*0982*/ 	.byte	0xff
	.zero		1


	//   ....[134]....
        /*0984*/ 	.word	0x00009800
        /*0988*/ 	.word	0x00000005
        /*098c*/ 	.word	0x00000008
        /*0990*/ 	.short	0x010a
        /*0992*/ 	.byte	0xff
	.zero		1


	//   ....[135]....
        /*0994*/ 	.word	0x000098e0
        /*0998*/ 	.word	0x00000000
        /*099c*/ 	.word	0x00000008
        /*09a0*/ 	.short	0x010a
        /*09a2*/ 	.byte	0xff
	.zero		1


	//   ....[136]....
        /*09a4*/ 	.word	0x00009930
        /*09a8*/ 	.word	0x00000000
        /*09ac*/ 	.word	0x000000b0
        /*09b0*/ 	.short	0x010a
        /*09b2*/ 	.byte	0xff
	.zero		1


	//   ....[137]....
        /*09b4*/ 	.word	0x00009990
        /*09b8*/ 	.word	0x00000000
        /*09bc*/ 	.word	0x000000f0
        /*09c0*/ 	.short	0x010a
        /*09c2*/ 	.byte	0xff
	.zero		1


	//   ....[138]....
        /*09c4*/ 	.word	0x000099f0
        /*09c8*/ 	.word	0x00000000
        /*09cc*/ 	.word	0x00000000
        /*09d0*/ 	.short	0x010a
        /*09d2*/ 	.byte	0xff
	.zero		1


	//   ....[139]....
        /*09d4*/ 	.word	0x00009a50
        /*09d8*/ 	.word	0x00000000
        /*09dc*/ 	.word	0x00000000
        /*09e0*/ 	.short	0x010a
        /*09e2*/ 	.byte	0xff
	.zero		1


	//   ....[140]....
        /*09e4*/ 	.word	0x00009ab0
        /*09e8*/ 	.word	0x00000000
        /*09ec*/ 	.word	0x00000000
        /*09f0*/ 	.short	0x010a
        /*09f2*/ 	.byte	0xff
	.zero		1


	//   ....[141]....
        /*09f4*/ 	.word	0x00009b10
        /*09f8*/ 	.word	0x00000000
        /*09fc*/ 	.word	0x00000000
        /*0a00*/ 	.short	0x010a
        /*0a02*/ 	.byte	0xff
	.zero		1


	//   ....[142]....
        /*0a04*/ 	.word	0x00009b70
        /*0a08*/ 	.word	0x00000000
        /*0a0c*/ 	.word	0x00000130
        /*0a10*/ 	.short	0x010a
        /*0a12*/ 	.byte	0xff
	.zero		1


	//   ....[143]....
        /*0a14*/ 	.word	0x00009bc0
        /*0a18*/ 	.word	0x00000008
        /*0a1c*/ 	.word	0x000000b0
        /*0a20*/ 	.short	0x010a
        /*0a22*/ 	.byte	0xff
	.zero		1


	//   ....[144]....
        /*0a24*/ 	.word	0x00009c20
        /*0a28*/ 	.word	0x00000000
        /*0a2c*/ 	.word	0x000000a8
        /*0a30*/ 	.short	0x010a
        /*0a32*/ 	.byte	0xff
	.zero		1


	//   ....[145]....
        /*0a34*/ 	.word	0x00009c80
        /*0a38*/ 	.word	0x00000000
        /*0a3c*/ 	.word	0x00000080
        /*0a40*/ 	.short	0x010a
        /*0a42*/ 	.byte	0xff
	.zero		1


	//   ....[146]....
        /*0a44*/ 	.word	0x00009ce0
        /*0a48*/ 	.word	0x00000000
        /*0a4c*/ 	.word	0x00000088
        /*0a50*/ 	.short	0x010a
        /*0a52*/ 	.byte	0xff
	.zero		1


	//   ....[147]....
        /*0a54*/ 	.word	0x00009d40
        /*0a58*/ 	.word	0x00000000
        /*0a5c*/ 	.word	0x00000090
        /*0a60*/ 	.short	0x010a
        /*0a62*/ 	.byte	0xff
	.zero		1


	//   ....[148]....
        /*0a64*/ 	.word	0x00009da0
        /*0a68*/ 	.word	0x00000000
        /*0a6c*/ 	.word	0x00000098
        /*0a70*/ 	.short	0x010a
        /*0a72*/ 	.byte	0xff
	.zero		1


	//   ....[149]....
        /*0a74*/ 	.word	0x00009e00
        /*0a78*/ 	.word	0x00000000
        /*0a7c*/ 	.word	0x00000080
        /*0a80*/ 	.short	0x010a
        /*0a82*/ 	.byte	0xff
	.zero		1


	//   ....[150]....
        /*0a84*/ 	.word	0x00009e60
        /*0a88*/ 	.word	0x00000000
        /*0a8c*/ 	.word	0x00000088
        /*0a90*/ 	.short	0x010a
        /*0a92*/ 	.byte	0xff
	.zero		1


	//   ....[151]....
        /*0a94*/ 	.word	0x00009ec0
        /*0a98*/ 	.word	0x00000000
        /*0a9c*/ 	.word	0x00000090
        /*0aa0*/ 	.short	0x010a
        /*0aa2*/ 	.byte	0xff
	.zero		1


	//   ....[152]....
        /*0aa4*/ 	.word	0x00009f10
        /*0aa8*/ 	.word	0x00000003
        /*0aac*/ 	.word	0x000000b0
        /*0ab0*/ 	.short	0x010a
        /*0ab2*/ 	.byte	0xff
	.zero		1


	//   ....[153]....
        /*0ab4*/ 	.word	0x00009f70
        /*0ab8*/ 	.word	0x00000002
        /*0abc*/ 	.word	0x00000060
        /*0ac0*/ 	.short	0x010a
        /*0ac2*/ 	.byte	0xff
	.zero		1


	//   ....[154]....
        /*0ac4*/ 	.word	0x00009fc0
        /*0ac8*/ 	.word	0x00000035
        /*0acc*/ 	.word	0x000000d0
        /*0ad0*/ 	.short	0x010a
        /*0ad2*/ 	.byte	0xff
	.zero		1


	//   ....[155]....
        /*0ad4*/ 	.word	0x0000a010
        /*0ad8*/ 	.word	0x00000002
        /*0adc*/ 	.word	0x00000060
        /*0ae0*/ 	.short	0x010a
        /*0ae2*/ 	.byte	0xff
	.zero		1


	//   ....[156]....
        /*0ae4*/ 	.word	0x0000a060
        /*0ae8*/ 	.word	0x00000002
        /*0aec*/ 	.word	0x00000060
        /*0af0*/ 	.short	0x010a
        /*0af2*/ 	.byte	0xff
	.zero		1


	//   ....[157]....
        /*0af4*/ 	.word	0x0000a0b0
        /*0af8*/ 	.word	0x00000003
        /*0afc*/ 	.word	0x00000060
        /*0b00*/ 	.short	0x010a
        /*0b02*/ 	.byte	0xff
	.zero		1


	//----- nvinfo : EIATTR_NUM_MBARRIERS
	.align		4
.L_47:
        /*0b04*/ 	.byte	0x03, 0x38
        /*0b06*/ 	.short	0x0027


	//----- nvinfo : EIATTR_EXIT_INSTR_OFFSETS
	.align		4
        /*0b08*/ 	.byte	0x04, 0x1c
        /*0b0a*/ 	.short	(.L_49 - .L_48)


	//   ....[0]....
.L_48:
        /*0b0c*/ 	.word	0x00002df0


	//   ....[1]....
        /*0b10*/ 	.word	0x000032e0


	//   ....[2]....
        /*0b14*/ 	.word	0x00003340


	//   ....[3]....
        /*0b18*/ 	.word	0x00004880


	//   ....[4]....
        /*0b1c*/ 	.word	0x00005c30


	//   ....[5]....
        /*0b20*/ 	.word	0x00005c70


	//   ....[6]....
        /*0b24*/ 	.word	0x00009220


	//   ....[7]....
        /*0b28*/ 	.word	0x000092a0


	//   ....[8]....
        /*0b2c*/ 	.word	0x000092d0


	//   ....[9]....
        /*0b30*/ 	.word	0x00009340


	//----- nvinfo : EIATTR_MAX_THREADS
	.align		4
.L_49:
        /*0b34*/ 	.byte	0x04, 0x05
        /*0b36*/ 	.short	(.L_51 - .L_50)
.L_50:
        /*0b38*/ 	.word	0x00000100
        /*0b3c*/ 	.word	0x00000001
        /*0b40*/ 	.word	0x00000001


	//----- nvinfo : EIATTR_CRS_STACK_SIZE
	.align		4
.L_51:
        /*0b44*/ 	.byte	0x04, 0x1e
        /*0b46*/ 	.short	(.L_53 - .L_52)
.L_52:
        /*0b48*/ 	.word	0x00000000


	//----- nvinfo : EIATTR_CBANK_PARAM_SIZE
	.align		4
.L_53:
        /*0b4c*/ 	.byte	0x03, 0x19
        /*0b4e*/ 	.short	0x0800


	//----- nvinfo : EIATTR_PARAM_CBANK
	.align		4
        /*0b50*/ 	.byte	0x04, 0x0a
        /*0b52*/ 	.short	(.L_55 - .L_54)
	.align		4
.L_54:
        /*0b54*/ 	.word	index@(.nv.constant0._ZN7cutlass13device_kernelINS_4gemm6kernel13GemmUniversalIN4cute5tupleIJiiiiEEENS1_10collective13CollectiveMmaINS1_35MainloopSm100TmaUmmaWarpSpecializedILi6ELi2ELi4ENS5_IJNS4_1CILi4EEENSA_ILi1EEESC_EEEEENS5_IJNSA_ILi128EEESF_SF_EEENS_10bfloat16_tENS5_IJlSC_lEEESH_SI_NS4_8TiledMMAINS4_8MMA_AtomIJNS4_26SM100_MMA_F16BF16_2x1SM_SSISH_SH_fLi128ELi128ELNS4_4UMMA5MajorE0ELSN_0ELNSM_7ScaleInE0ELSO_0EEEEEENS4_6LayoutINS5_IJSC_SC_SC_EEENS5_IJNSA_ILi0EEEST_ST_EEEEENS5_IJNS4_10UnderscoreESW_SW_EEEEENS4_18SM100_TMA_2SM_LOADENS4_14ComposedLayoutINS4_7SwizzleILi3ELi4ELi3EEENS4_18smem_ptr_flag_bitsILi16EEENSR_INS5_IJNSA_ILi8EEENSA_ILi64EEEEEENS5_IJS16_SC_EEEEEEEvNS4_8identityENS4_28SM100_TMA_2SM_LOAD_MULTICASTES1A_vS1B_EENS_8epilogue10collective18CollectiveEpilogueINS1E_23Sm100TmaWarpSpecializedILi4ELi2ELi16ELb1ELb0EEEJNS5_IJS16_SF_SF_EEENS5_IJNSR_IS16_SC_EENSR_INS5_IJNSA_ILi16EEENSA_ILi2EEEEEENS5_IJSC_S16_EEEEEEEESH_SI_SH_SI_NS1E_6fusion15FusionCallbacksIS1I_NS1R_17LinearCombinationISH_fSH_fLNS_15FloatRoundStyleE2EEES1J_S1Q_JEEENS4_5SM1004TMEM4LOAD26SM100_TMEM_LOAD_32dp32b16xENS4_13SM90_TMA_LOADENS10_INS11_ILi1ELi4ELi3EEES14_NSR_INS5_IJS15_S1L_EEENS5_IJS1L_SC_EEEEEEENS4_39AutoVectorizingCopyWithAssumedAlignmentILi128EEENS4_14SM90_TMA_STOREES26_S28_S28_EEEvvEEEEvNT_6ParamsE)
        /*0b58*/ 	.short	0x0380
        /*0b5a*/ 	.short	0x0800


	//----- nvinfo : EIATTR_SW_WAR
	.align		4
.L_55:
        /*0b5c*/ 	.byte	0x04, 0x36
        /*0b5e*/ 	.short	(.L_57 - .L_56)
.L_56:
        /*0b60*/ 	.word	0x00000008
.L_57:


//--------------------- .nv.callgraph             --------------------------
	.section	.nv.callgraph,"",@"SHT_CUDA_CALLGRAPH"
	.align	4
	.sectionentsize	8
	.align		4
        /*0000*/ 	.word	0x00000000
	.align		4
        /*0004*/ 	.word	0xffffffff
	.align		4
        /*0008*/ 	.word	index@(_ZN7cutlass13device_kernelINS_4gemm6kernel13GemmUniversalIN4cute5tupleIJiiiiEEENS1_10collective13CollectiveMmaINS1_35MainloopSm100TmaUmmaWarpSpecializedILi6ELi2ELi4ENS5_IJNS4_1CILi4EEENSA_ILi1EEESC_EEEEENS5_IJNSA_ILi128EEESF_SF_EEENS_10bfloat16_tENS5_IJlSC_lEEESH_SI_NS4_8TiledMMAINS4_8MMA_AtomIJNS4_26SM100_MMA_F16BF16_2x1SM_SSISH_SH_fLi128ELi128ELNS4_4UMMA5MajorE0ELSN_0ELNSM_7ScaleInE0ELSO_0EEEEEENS4_6LayoutINS5_IJSC_SC_SC_EEENS5_IJNSA_ILi0EEEST_ST_EEEEENS5_IJNS4_10UnderscoreESW_SW_EEEEENS4_18SM100_TMA_2SM_LOADENS4_14ComposedLayoutINS4_7SwizzleILi3ELi4ELi3EEENS4_18smem_ptr_flag_bitsILi16EEENSR_INS5_IJNSA_ILi8EEENSA_ILi64EEEEEENS5_IJS16_SC_EEEEEEEvNS4_8identityENS4_28SM100_TMA_2SM_LOAD_MULTICASTES1A_vS1B_EENS_8epilogue10collective18CollectiveEpilogueINS1E_23Sm100TmaWarpSpecializedILi4ELi2ELi16ELb1ELb0EEEJNS5_IJS16_SF_SF_EEENS5_IJNSR_IS16_SC_EENSR_INS5_IJNSA_ILi16EEENSA_ILi2EEEEEENS5_IJSC_S16_EEEEEEEESH_SI_SH_SI_NS1E_6fusion15FusionCallbacksIS1I_NS1R_17LinearCombinationISH_fSH_fLNS_15FloatRoundStyleE2EEES1J_S1Q_JEEENS4_5SM1004TMEM4LOAD26SM100_TMEM_LOAD_32dp32b16xENS4_13SM90_TMA_LOADENS10_INS11_ILi1ELi4ELi3EEES14_NSR_INS5_IJS15_S1L_EEENS5_IJS1L_SC_EEEEEEENS4_39AutoVectorizingCopyWithAssumedAlignmentILi128EEENS4_14SM90_TMA_STOREES26_S28_S28_EEEvvEEEEvNT_6ParamsE)
	.align		4
        /*000c*/ 	.word	index@(__assertfail)
	.align		4
        /*0010*/ 	.word	0x00000000
	.align		4
        /*0014*/ 	.word	0xfffffffe
	.align		4
        /*0018*/ 	.word	0x00000000
	.align		4
        /*001c*/ 	.word	0xfffffffd
	.align		4
        /*0020*/ 	.word	0x00000000
	.align		4
        /*0024*/ 	.word	0xfffffffc


//--------------------- .nv.constant4             --------------------------
	.section	.nv.constant4,"a",@progbits
	.align	8
	.align		8
.nv.constant4:
        /*0000*/ 	.dword	__assertfail
	.align		8
        /*0008*/ 	.dword	__unnamed_1
	.align		8
        /*0010*/ 	.dword	__unnamed_2
	.align		8
        /*0018*/ 	.dword	_ZN40_INTERNAL_23af9601_4_k_cu_860dbec7_179044cuda3std3__45__cpo5beginE
	.align		8
        /*0020*/ 	.dword	_ZN40_INTERNAL_23af9601_4_k_cu_860dbec7_179044cuda3std3__45__cpo3endE
	.align		8
        /*0028*/ 	.dword	_ZN40_INTERNAL_23af9601_4_k_cu_860dbec7_179044cuda3std3__45__cpo6cbeginE
	.align		8
        /*0030*/ 	.dword	_ZN40_INTERNAL_23af9601_4_k_cu_860dbec7_179044cuda3std3__45__cpo4cendE
	.align		8
        /*0038*/ 	.dword	_ZN40_INTERNAL_23af9601_4_k_cu_860dbec7_179044cuda3std3__442_GLOBAL__N__23af9601_4_k_cu_860dbec7_179046ignoreE
	.align		8
        /*0040*/ 	.dword	_ZN40_INTERNAL_23af9601_4_k_cu_860dbec7_179044cuda3std3__419piecewise_constructE
	.align		8
        /*0048*/ 	.dword	_ZN40_INTERNAL_23af9601_4_k_cu_860dbec7_179044cuda3std3__48in_placeE
	.align		8
        /*0050*/ 	.dword	_ZN40_INTERNAL_23af9601_4_k_cu_860dbec7_179044cuda3std6ranges3__45__cpo4swapE
	.align		8
        /*0058*/ 	.dword	_ZN40_INTERNAL_23af9601_4_k_cu_860dbec7_179044cuda3std6ranges3__45__cpo9iter_moveE
	.align		8
        /*0060*/ 	.dword	_ZN40_INTERNAL_23af9601_4_k_cu_860dbec7_179044cute7productE
	.align		8
        /*0068*/ 	.dword	_ZN40_INTERNAL_23af9601_4_k_cu_860dbec7_179044cute1_E
	.align		8
        /*0070*/ 	.dword	$str$25
	.align		8
        /*0078*/ 	.dword	$str$26
	.align		8
        /*0080*/ 	.dword	$str$27
	.align		8
        /*0088*/ 	.dword	$str$28


//--------------------- .text._ZN7cutlass13device_kernelINS_4gemm6kernel13GemmUniversalIN4cute5tupleIJiiiiEEENS1_10collective13CollectiveMmaINS1_35MainloopSm100TmaUmmaWarpSpecializedILi6ELi2ELi4ENS5_IJNS4_1CILi4EEENSA_ILi1EEESC_EEEEENS5_IJNSA_ILi128EEESF_SF_EEENS_10bfloat16_tENS5_IJlSC_lEEESH_SI_NS4_8TiledMMAINS4_8MMA_AtomIJNS4_26SM100_MMA_F16BF16_2x1SM_SSISH_SH_fLi128ELi128ELNS4_4UMMA5MajorE0ELSN_0ELNSM_7ScaleInE0ELSO_0EEEEEENS4_6LayoutINS5_IJSC_SC_SC_EEENS5_IJNSA_ILi0EEEST_ST_EEEEENS5_IJNS4_10UnderscoreESW_SW_EEEEENS4_18SM100_TMA_2SM_LOADENS4_14ComposedLayoutINS4_7SwizzleILi3ELi4ELi3EEENS4_18smem_ptr_flag_bitsILi16EEENSR_INS5_IJNSA_ILi8EEENSA_ILi64EEEEEENS5_IJS16_SC_EEEEEEEvNS4_8identityENS4_28SM100_TMA_2SM_LOAD_MULTICASTES1A_vS1B_EENS_8epilogue10collective18CollectiveEpilogueINS1E_23Sm100TmaWarpSpecializedILi4ELi2ELi16ELb1ELb0EEEJNS5_IJS16_SF_SF_EEENS5_IJNSR_IS16_SC_EENSR_INS5_IJNSA_ILi16EEENSA_ILi2EEEEEENS5_IJSC_S16_EEEEEEEESH_SI_SH_SI_NS1E_6fusion15FusionCallbacksIS1I_NS1R_17LinearCombinationISH_fSH_fLNS_15FloatRoundStyleE2EEES1J_S1Q_JEEENS4_5SM1004TMEM4LOAD26SM100_TMEM_LOAD_32dp32b16xENS4_13SM90_TMA_LOADENS10_INS11_ILi1ELi4ELi3EEES14_NSR_INS5_IJS15_S1L_EEENS5_IJS1L_SC_EEEEEEENS4_39AutoVectorizingCopyWithAssumedAlignmentILi128EEENS4_14SM90_TMA_STOREES26_S28_S28_EEEvvEEEEvNT_6ParamsE --------------------------
	.section	.text._ZN7cutlass13device_kernelINS_4gemm6kernel13GemmUniversalIN4cute5tupleIJiiiiEEENS1_10collective13CollectiveMmaINS1_35MainloopSm100TmaUmmaWarpSpecializedILi6ELi2ELi4ENS5_IJNS4_1CILi4EEENSA_ILi1EEESC_EEEEENS5_IJNSA_ILi128EEESF_SF_EEENS_10bfloat16_tENS5_IJlSC_lEEESH_SI_NS4_8TiledMMAINS4_8MMA_AtomIJNS4_26SM100_MMA_F16BF16_2x1SM_SSISH_SH_fLi128ELi128ELNS4_4UMMA5MajorE0ELSN_0ELNSM_7ScaleInE0ELSO_0EEEEEENS4_6LayoutINS5_IJSC_SC_SC_EEENS5_IJNSA_ILi0EEEST_ST_EEEEENS5_IJNS4_10UnderscoreESW_SW_EEEEENS4_18SM100_TMA_2SM_LOADENS4_14ComposedLayoutINS4_7SwizzleILi3ELi4ELi3EEENS4_18smem_ptr_flag_bitsILi16EEENSR_INS5_IJNSA_ILi8EEENSA_ILi64EEEEEENS5_IJS16_SC_EEEEEEEvNS4_8identityENS4_28SM100_TMA_2SM_LOAD_MULTICASTES1A_vS1B_EENS_8epilogue10collective18CollectiveEpilogueINS1E_23Sm100TmaWarpSpecializedILi4ELi2ELi16ELb1ELb0EEEJNS5_IJS16_SF_SF_EEENS5_IJNSR_IS16_SC_EENSR_INS5_IJNSA_ILi16EEENSA_ILi2EEEEEENS5_IJSC_S16_EEEEEEEESH_SI_SH_SI_NS1E_6fusion15FusionCallbacksIS1I_NS1R_17LinearCombinationISH_fSH_fLNS_15FloatRoundStyleE2EEES1J_S1Q_JEEENS4_5SM1004TMEM4LOAD26SM100_TMEM_LOAD_32dp32b16xENS4_13SM90_TMA_LOADENS10_INS11_ILi1ELi4ELi3EEES14_NSR_INS5_IJS15_S1L_EEENS5_IJS1L_SC_EEEEEEENS4_39AutoVectorizingCopyWithAssumedAlignmentILi128EEENS4_14SM90_TMA_STOREES26_S28_S28_EEEvvEEEEvNT_6ParamsE,"ax",@progbits
	.align	128
.text._ZN7cutlass13device_kernelINS_4gemm6kernel13GemmUniversalIN4cute5tupleIJiiiiEEENS1_10collective13CollectiveMmaINS1_35MainloopSm100TmaUmmaWarpSpecializedILi6ELi2ELi4ENS5_IJNS4_1CILi4EEENSA_ILi1EEESC_EEEEENS5_IJNSA_ILi128EEESF_SF_EEENS_10bfloat16_tENS5_IJlSC_lEEESH_SI_NS4_8TiledMMAINS4_8MMA_AtomIJNS4_26SM100_MMA_F16BF16_2x1SM_SSISH_SH_fLi128ELi128ELNS4_4UMMA5MajorE0ELSN_0ELNSM_7ScaleInE0ELSO_0EEEEEENS4_6LayoutINS5_IJSC_SC_SC_EEENS5_IJNSA_ILi0EEEST_ST_EEEEENS5_IJNS4_10UnderscoreESW_SW_EEEEENS4_18SM100_TMA_2SM_LOADENS4_14ComposedLayoutINS4_7SwizzleILi3ELi4ELi3EEENS4_18smem_ptr_flag_bitsILi16EEENSR_INS5_IJNSA_ILi8EEENSA_ILi64EEEEEENS5_IJS16_SC_EEEEEEEvNS4_8identityENS4_28SM100_TMA_2SM_LOAD_MULTICASTES1A_vS1B_EENS_8epilogue10collective18CollectiveEpilogueINS1E_23Sm100TmaWarpSpecializedILi4ELi2ELi16ELb1ELb0EEEJNS5_IJS16_SF_SF_EEENS5_IJNSR_IS16_SC_EENSR_INS5_IJNSA_ILi16EEENSA_ILi2EEEEEENS5_IJSC_S16_EEEEEEEESH_SI_SH_SI_NS1E_6fusion15FusionCallbacksIS1I_NS1R_17LinearCombinationISH_fSH_fLNS_15FloatRoundStyleE2EEES1J_S1Q_JEEENS4_5SM1004TMEM4LOAD26SM100_TMEM_LOAD_32dp32b16xENS4_13SM90_TMA_LOADENS10_INS11_ILi1ELi4ELi3EEES14_NSR_INS5_IJS15_S1L_EEENS5_IJS1L_SC_EEEEEEENS4_39AutoVectorizingCopyWithAssumedAlignmentILi128EEENS4_14SM90_TMA_STOREES26_S28_S28_EEEvvEEEEvNT_6ParamsE:
        .type           _ZN7cutlass13device_kernelINS_4gemm6kernel13GemmUniversalIN4cute5tupleIJiiiiEEENS1_10collective13CollectiveMmaINS1_35MainloopSm100TmaUmmaWarpSpecializedILi6ELi2ELi4ENS5_IJNS4_1CILi4EEENSA_ILi1EEESC_EEEEENS5_IJNSA_ILi128EEESF_SF_EEENS_10bfloat16_tENS5_IJlSC_lEEESH_SI_NS4_8TiledMMAINS4_8MMA_AtomIJNS4_26SM100_MMA_F16BF16_2x1SM_SSISH_SH_fLi128ELi128ELNS4_4UMMA5MajorE0ELSN_0ELNSM_7ScaleInE0ELSO_0EEEEEENS4_6LayoutINS5_IJSC_SC_SC_EEENS5_IJNSA_ILi0EEEST_ST_EEEEENS5_IJNS4_10UnderscoreESW_SW_EEEEENS4_18SM100_TMA_2SM_LOADENS4_14ComposedLayoutINS4_7SwizzleILi3ELi4ELi3EEENS4_18smem_ptr_flag_bitsILi16EEENSR_INS5_IJNSA_ILi8EEENSA_ILi64EEEEEENS5_IJS16_SC_EEEEEEEvNS4_8identityENS4_28SM100_TMA_2SM_LOAD_MULTICASTES1A_vS1B_EENS_8epilogue10collective18CollectiveEpilogueINS1E_23Sm100TmaWarpSpecializedILi4ELi2ELi16ELb1ELb0EEEJNS5_IJS16_SF_SF_EEENS5_IJNSR_IS16_SC_EENSR_INS5_IJNSA_ILi16EEENSA_ILi2EEEEEENS5_IJSC_S16_EEEEEEEESH_SI_SH_SI_NS1E_6fusion15FusionCallbacksIS1I_NS1R_17LinearCombinationISH_fSH_fLNS_15FloatRoundStyleE2EEES1J_S1Q_JEEENS4_5SM1004TMEM4LOAD26SM100_TMEM_LOAD_32dp32b16xENS4_13SM90_TMA_LOADENS10_INS11_ILi1ELi4ELi3EEES14_NSR_INS5_IJS15_S1L_EEENS5_IJS1L_SC_EEEEEEENS4_39AutoVectorizingCopyWithAssumedAlignmentILi128EEENS4_14SM90_TMA_STOREES26_S28_S28_EEEvvEEEEvNT_6ParamsE,@function
        .size           _ZN7cutlass13device_kernelINS_4gemm6kernel13GemmUniversalIN4cute5tupleIJiiiiEEENS1_10collective13CollectiveMmaINS1_35MainloopSm100TmaUmmaWarpSpecializedILi6ELi2ELi4ENS5_IJNS4_1CILi4EEENSA_ILi1EEESC_EEEEENS5_IJNSA_ILi128EEESF_SF_EEENS_10bfloat16_tENS5_IJlSC_lEEESH_SI_NS4_8TiledMMAINS4_8MMA_AtomIJNS4_26SM100_MMA_F16BF16_2x1SM_SSISH_SH_fLi128ELi128ELNS4_4UMMA5MajorE0ELSN_0ELNSM_7ScaleInE0ELSO_0EEEEEENS4_6LayoutINS5_IJSC_SC_SC_EEENS5_IJNSA_ILi0EEEST_ST_EEEEENS5_IJNS4_10UnderscoreESW_SW_EEEEENS4_18SM100_TMA_2SM_LOADENS4_14ComposedLayoutINS4_7SwizzleILi3ELi4ELi3EEENS4_18smem_ptr_flag_bitsILi16EEENSR_INS5_IJNSA_ILi8EEENSA_ILi64EEEEEENS5_IJS16_SC_EEEEEEEvNS4_8identityENS4_28SM100_TMA_2SM_LOAD_MULTICASTES1A_vS1B_EENS_8epilogue10collective18CollectiveEpilogueINS1E_23Sm100TmaWarpSpecializedILi4ELi2ELi16ELb1ELb0EEEJNS5_IJS16_SF_SF_EEENS5_IJNSR_IS16_SC_EENSR_INS5_IJNSA_ILi16EEENSA_ILi2EEEEEENS5_IJSC_S16_EEEEEEEESH_SI_SH_SI_NS1E_6fusion15FusionCallbacksIS1I_NS1R_17LinearCombinationISH_fSH_fLNS_15FloatRoundStyleE2EEES1J_S1Q_JEEENS4_5SM1004TMEM4LOAD26SM100_TMEM_LOAD_32dp32b16xENS4_13SM90_TMA_LOADENS10_INS11_ILi1ELi4ELi3EEES14_NSR_INS5_IJS15_S1L_EEENS5_IJS1L_SC_EEEEEEENS4_39AutoVectorizingCopyWithAssumedAlignmentILi128EEENS4_14SM90_TMA_STOREES26_S28_S28_EEEvvEEEEvNT_6ParamsE,(.L_x_205 - _ZN7cutlass13device_kernelINS_4gemm6kernel13GemmUniversalIN4cute5tupleIJiiiiEEENS1_10collective13CollectiveMmaINS1_35MainloopSm100TmaUmmaWarpSpecializedILi6ELi2ELi4ENS5_IJNS4_1CILi4EEENSA_ILi1EEESC_EEEEENS5_IJNSA_ILi128EEESF_SF_EEENS_10bfloat16_tENS5_IJlSC_lEEESH_SI_NS4_8TiledMMAINS4_8MMA_AtomIJNS4_26SM100_MMA_F16BF16_2x1SM_SSISH_SH_fLi128ELi128ELNS4_4UMMA5MajorE0ELSN_0ELNSM_7ScaleInE0ELSO_0EEEEEENS4_6LayoutINS5_IJSC_SC_SC_EEENS5_IJNSA_ILi0EEEST_ST_EEEEENS5_IJNS4_10UnderscoreESW_SW_EEEEENS4_18SM100_TMA_2SM_LOADENS4_14ComposedLayoutINS4_7SwizzleILi3ELi4ELi3EEENS4_18smem_ptr_flag_bitsILi16EEENSR_INS5_IJNSA_ILi8EEENSA_ILi64EEEEEENS5_IJS16_SC_EEEEEEEvNS4_8identityENS4_28SM100_TMA_2SM_LOAD_MULTICASTES1A_vS1B_EENS_8epilogue10collective18CollectiveEpilogueINS1E_23Sm100TmaWarpSpecializedILi4ELi2ELi16ELb1ELb0EEEJNS5_IJS16_SF_SF_EEENS5_IJNSR_IS16_SC_EENSR_INS5_IJNSA_ILi16EEENSA_ILi2EEEEEENS5_IJSC_S16_EEEEEEEESH_SI_SH_SI_NS1E_6fusion15FusionCallbacksIS1I_NS1R_17LinearCombinationISH_fSH_fLNS_15FloatRoundStyleE2EEES1J_S1Q_JEEENS4_5SM1004TMEM4LOAD26SM100_TMEM_LOAD_32dp32b16xENS4_13SM90_TMA_LOADENS10_INS11_ILi1ELi4ELi3EEES14_NSR_INS5_IJS15_S1L_EEENS5_IJS1L_SC_EEEEEEENS4_39AutoVectorizingCopyWithAssumedAlignmentILi128EEENS4_14SM90_TMA_STOREES26_S28_S28_EEEvvEEEEvNT_6ParamsE)
        .other          _ZN7cutlass13device_kernelINS_4gemm6kernel13GemmUniversalIN4cute5tupleIJiiiiEEENS1_10collective13CollectiveMmaINS1_35MainloopSm100TmaUmmaWarpSpecializedILi6ELi2ELi4ENS5_IJNS4_1CILi4EEENSA_ILi1EEESC_EEEEENS5_IJNSA_ILi128EEESF_SF_EEENS_10bfloat16_tENS5_IJlSC_lEEESH_SI_NS4_8TiledMMAINS4_8MMA_AtomIJNS4_26SM100_MMA_F16BF16_2x1SM_SSISH_SH_fLi128ELi128ELNS4_4UMMA5MajorE0ELSN_0ELNSM_7ScaleInE0ELSO_0EEEEEENS4_6LayoutINS5_IJSC_SC_SC_EEENS5_IJNSA_ILi0EEEST_ST_EEEEENS5_IJNS4_10UnderscoreESW_SW_EEEEENS4_18SM100_TMA_2SM_LOADENS4_14ComposedLayoutINS4_7SwizzleILi3ELi4ELi3EEENS4_18smem_ptr_flag_bitsILi16EEENSR_INS5_IJNSA_ILi8EEENSA_ILi64EEEEEENS5_IJS16_SC_EEEEEEEvNS4_8identityENS4_28SM100_TMA_2SM_LOAD_MULTICASTES1A_vS1B_EENS_8epilogue10collective18CollectiveEpilogueINS1E_23Sm100TmaWarpSpecializedILi4ELi2ELi16ELb1ELb0EEEJNS5_IJS16_SF_SF_EEENS5_IJNSR_IS16_SC_EENSR_INS5_IJNSA_ILi16EEENSA_ILi2EEEEEENS5_IJSC_S16_EEEEEEEESH_SI_SH_SI_NS1E_6fusion15FusionCallbacksIS1I_NS1R_17LinearCombinationISH_fSH_fLNS_15FloatRoundStyleE2EEES1J_S1Q_JEEENS4_5SM1004TMEM4LOAD26SM100_TMEM_LOAD_32dp32b16xENS4_13SM90_TMA_LOADENS10_INS11_ILi1ELi4ELi3EEES14_NSR_INS5_IJS15_S1L_EEENS5_IJS1L_SC_EEEEEEENS4_39AutoVectorizingCopyWithAssumedAlignmentILi128EEENS4_14SM90_TMA_STOREES26_S28_S28_EEEvvEEEEvNT_6ParamsE,@"STO_CUDA_ENTRY STV_DEFAULT"
_ZN7cutlass13device_kernelINS_4gemm6kernel13GemmUniversalIN4cute5tupleIJiiiiEEENS1_10collective13CollectiveMmaINS1_35MainloopSm100TmaUmmaWarpSpecializedILi6ELi2ELi4ENS5_IJNS4_1CILi4EEENSA_ILi1EEESC_EEEEENS5_IJNSA_ILi128EEESF_SF_EEENS_10bfloat16_tENS5_IJlSC_lEEESH_SI_NS4_8TiledMMAINS4_8MMA_AtomIJNS4_26SM100_MMA_F16BF16_2x1SM_SSISH_SH_fLi128ELi128ELNS4_4UMMA5MajorE0ELSN_0ELNSM_7ScaleInE0ELSO_0EEEEEENS4_6LayoutINS5_IJSC_SC_SC_EEENS5_IJNSA_ILi0EEEST_ST_EEEEENS5_IJNS4_10UnderscoreESW_SW_EEEEENS4_18SM100_TMA_2SM_LOADENS4_14ComposedLayoutINS4_7SwizzleILi3ELi4ELi3EEENS4_18smem_ptr_flag_bitsILi16EEENSR_INS5_IJNSA_ILi8EEENSA_ILi64EEEEEENS5_IJS16_SC_EEEEEEEvNS4_8identityENS4_28SM100_TMA_2SM_LOAD_MULTICASTES1A_vS1B_EENS_8epilogue10collective18CollectiveEpilogueINS1E_23Sm100TmaWarpSpecializedILi4ELi2ELi16ELb1ELb0EEEJNS5_IJS16_SF_SF_EEENS5_IJNSR_IS16_SC_EENSR_INS5_IJNSA_ILi16EEENSA_ILi2EEEEEENS5_IJSC_S16_EEEEEEEESH_SI_SH_SI_NS1E_6fusion15FusionCallbacksIS1I_NS1R_17LinearCombinationISH_fSH_fLNS_15FloatRoundStyleE2EEES1J_S1Q_JEEENS4_5SM1004TMEM4LOAD26SM100_TMEM_LOAD_32dp32b16xENS4_13SM90_TMA_LOADENS10_INS11_ILi1ELi4ELi3EEES14_NSR_INS5_IJS15_S1L_EEENS5_IJS1L_SC_EEEEEEENS4_39AutoVectorizingCopyWithAssumedAlignmentILi128EEENS4_14SM90_TMA_STOREES26_S28_S28_EEEvvEEEEvNT_6ParamsE:
[----:B------:R-:W1:Y:S01]  /*0000*/  LDC R1, c[0x0][0x37c] ;  /* 0x0000df00ff017b82 */ /* 0x000e620000000800 */
[----:B------:R-:W2:Y:S01]  /*0010*/  S2R R60, SR_TID.X ;  /* 0x00000000003c7919 */ /* 0x000ea20000002100 */
[----:B------:R-:W3:Y:S06]  /*0020*/  LDCU.64 UR8, c[0x0][0x890] ;  /* 0x00011200ff0877ac */ /* 0x000eec0008000a00 */
[----:B------:R-:W4:Y:S01]  /*0030*/  S2UR UR47, SR_CgaCtaId ;  /* 0x00000000002f79c3 */ /* 0x000f220000008800 */
[----:B------:R-:W-:Y:S02]  /*0040*/  PRMT R46, RZ, 0x7610, R46 ;  /* 0x00007610ff2e7816 */ /* 0x000fe4000000002e */
[----:B------:R-:W-:Y:S01]  /*0050*/  ELECT P1, URZ, PT ;  /* 0x0000000000ff782f */ /* 0x000fe20003820000 */
[----:B---3--:R-:W-:-:S04]  /*0060*/  UISETP.NE.U32.AND UP0, UPT, UR8, URZ, UPT ;  /* 0x000000ff0800728c */ /* 0x008fc8000bf05070 */
[----:B------:R-:W-:Y:S02]  /*0070*/  UISETP.NE.AND.EX UP0, UPT, UR9, URZ, UPT, UP0 ;  /* 0x000000ff0900728c */ /* 0x000fe4000bf05300 */
[----:B----4-:R-:W-:Y:S02]  /*0080*/  ULOP3.LUT UR68, UR47, 0x1, URZ, 0xc0, !UPT ;  /* 0x000000012f447892 */ /* 0x010fe4000f8ec0ff */
[----:B------:R-:W-:Y:S01]  /*0090*/  ULOP3.LUT UR69, UR47, 0x1, URZ, 0x3c, !UPT ;  /* 0x000000012f457892 */ /* 0x000fe2000f8e3cff */
[----:B--2---:R-:W-:-:S05]  /*00a0*/  SHF.R.U32.HI R47, RZ, 0x5, R60 ;  /* 0x00000005ff2f7819 */ /* 0x004fca000001163c */
[----:B------:R-:W2:Y:S02]  /*00b0*/  SHFL.IDX PT, R0, R47, RZ, 0x1f ;  /* 0x00001fff2f007589 */ /* 0x000ea400000e0000 */
[----:B--2---:R-:W-:Y:S01]  /*00c0*/  R2UR UR18, R0 ;  /* 0x00000000001272ca */ /* 0x004fe200000e0000 */
[----:B-1----:R-:W-:-:S14]  /*00d0*/  BRA.U UP0, `(.L_x_0) ;  /* 0x0000000100307547 */ /* 0x002fdc000b800000 */
[----:B------:R-:W1:Y:S02]  /*00e0*/  LDCU.64 UR4, c[0x0][0x888] ;  /* 0x00011100ff0477ac */ /* 0x000e640008000a00 */
[----:B-1----:R-:W-:-:S04]  /*00f0*/  UISETP.NE.U32.AND UP0, UPT, UR4, URZ, UPT ;  /* 0x000000ff0400728c */ /* 0x002fc8000bf05070 */
[----:B------:R-:W-:-:S09]  /*0100*/  UISETP.NE.AND.EX UP0, UPT, UR5, URZ, UPT, UP0 ;  /* 0x000000ff0500728c */ /* 0x000fd2000bf05300 */
[----:B------:R-:W-:Y:S05]  /*0110*/  BRA.U !UP0, `(.L_x_1) ;  /* 0x0000000108147547 */ /* 0x000fea000b800000 */
[----:B------:R-:W1:Y:S01]  /*0120*/  LDC.64 R2, c[0x0][0x888] ;  /* 0x00022200ff027b82 */ /* 0x000e620000000a00 */
[----:B------:R-:W1:Y:S02]  /*0130*/  LDCU.64 UR4, c[0x0][0x358] ;  /* 0x00006b00ff0477ac */ /* 0x000e640008000a00 */
[----:B-1----:R1:W5:Y:S01]  /*0140*/  LDG.E R27, desc[UR4][R2.64] ;  /* 0x00000004021b7981 */ /* 0x002362000c1e1900 */
[----:B------:R-:W-:Y:S01]  /*0150*/  HFMA2 R46, -RZ, RZ, 0, 5.9604644775390625e-08 ;  /* 0x00000001ff2e7431 */ /* 0x000fe200000001ff */
[----:B------:R-:W-:Y:S05]  /*0160*/  BRA `(.L_x_0) ;  /* 0x00000000000c7947 */ /* 0x000fea0003800000 */
.L_x_1:
[----:B------:R-:W1:Y:S01]  /*0170*/  LDCU UR4, c[0x0][0x880] ;  /* 0x00011000ff0477ac */ /* 0x000e620008000800 */
[----:B------:R-:W-:Y:S01]  /*0180*/  HFMA2 R46, -RZ, RZ, 0, 5.9604644775390625e-08 ;  /* 0x00000001ff2e7431 */ /* 0x000fe200000001ff */
[----:B-1----:R-:W-:-:S07]  /*0190*/  MOV R27, UR4 ;  /* 0x00000004001b7c02 */ /* 0x002fce0008000f00 */
.L_x_0:
[----:B------:R-:W2:Y:S02]  /*01a0*/  LDCU.64 UR4, c[0x0][0x8b0] ;  /* 0x00011600ff0477ac */ /* 0x000ea40008000a00 */
[----:B--2---:R-:W-:-:S04]  /*01b0*/  UISETP.NE.U32.AND UP0, UPT, UR4, URZ, UPT ;  /* 0x000000ff0400728c */ /* 0x004fc8000bf05070 */
[----:B------:R-:W-:-:S09]  /*01c0*/  UISETP.NE.AND.EX UP0, UPT, UR5, URZ, UPT, UP0 ;  /* 0x000000ff0500728c */ /* 0x000fd2000bf05300 */
[----:B------:R-:W-:Y:S05]  /*01d0*/  BRA.U UP0, `(.L_x_2) ;  /* 0x0000000100287547 */ /* 0x000fea000b800000 */
[----:B------:R-:W2:Y:S02]  /*01e0*/  LDCU.64 UR4, c[0x0][0x8a8] ;  /* 0x00011500ff0477ac */ /* 0x000ea40008000a00 */
[----:B--2---:R-:W-:-:S04]  /*01f0*/  UISETP.NE.U32.AND UP0, UPT, UR4, URZ, UPT ;  /* 0x000000ff0400728c */ /* 0x004fc8000bf05070 */
[----:B------:R-:W-:-:S09]  /*0200*/  UISETP.NE.AND.EX UP0, UPT, UR5, URZ, UPT, UP0 ;  /* 0x000000ff0500728c */ /* 0x000fd2000bf05300 */
[----:B------:R-:W-:Y:S05]  /*0210*/  BRA.U !UP0, `(.L_x_3) ;  /* 0x0000000108107547 */ /* 0x000fea000b800000 */
[----:B------:R-:W2:Y:S01]  /*0220*/  LDC.64 R24, c[0x0][0x8a8] ;  /* 0x00022a00ff187b82 */ /* 0x000ea20000000a00 */
[----:B------:R-:W2:Y:S02]  /*0230*/  LDCU.64 UR4, c[0x0][0x358] ;  /* 0x00006b00ff0477ac */ /* 0x000ea40008000a00 */
[----:B--2---:R2:W5:Y:S01]  /*0240*/  LDG.E R24, desc[UR4][R24.64] ;  /* 0x0000000418187981 */ /* 0x004562000c1e1900 */
[----:B------:R-:W-:Y:S05]  /*0250*/  BRA `(.L_x_2) ;  /* 0x0000000000087947 */ /* 0x000fea0003800000 */
.L_x_3:
[----:B------:R-:W2:Y:S02]  /*0260*/  LDCU UR4, c[0x0][0x8a0] ;  /* 0x00011400ff0477ac */ /* 0x000ea40008000800 */
[----:B--2---:R-:W-:Y:S02]  /*0270*/  MOV R24, UR4 ;  /* 0x0000000400187c02 */ /* 0x004fe40008000f00 */
.L_x_2:
[----:B------:R-:W-:Y:S01]  /*0280*/  IMAD.U32 R0, RZ, RZ, UR18 ;  /* 0x00000012ff007e24 */ /* 0x000fe2000f8e00ff */
[----:B------:R-:W-:Y:S04]  /*0290*/  BSSY.RECONVERGENT B0, `(.L_x_4) ;  /* 0x000000c000007945 */ /* 0x000fe80003800200 */
[C---:B------:R-:W-:Y:S02]  /*02a0*/  ISETP.NE.OR P2, PT, R0.reuse, 0x1, !P1 ;  /* 0x000000010000780c */ /* 0x040fe40004f45670 */
[----:B------:R-:W-:-:S11]  /*02b0*/  ISETP.NE.OR P0, PT, R0, 0x3, !P1 ;  /* 0x000000030000780c */ /* 0x000fd60004f05670 */
[----:B------:R-:W-:Y:S05]  /*02c0*/  @P2 BRA `(.L_x_5) ;  /* 0x0000000000202947 */ /* 0x000fea0003800000 */
[----:B------:R-:W3:Y:S02]  /*02d0*/  LDCU.64 UR4, c[0x0][0x348] ;  /* 0x00006900ff0477ac */ /* 0x000ee40008000a00 */
[----:B---3--:R-:W-:Y:S02]  /*02e0*/  UIADD3 UR6, UP1, UPT, UR4, 0x80, URZ ;  /* 0x0000008004067890 */ /* 0x008fe4000ff3e0ff */
[----:B------:R-:W-:Y:S02]  /*02f0*/  UIADD3 UR4, UP0, UPT, UR4, 0x180, URZ ;  /* 0x0000018004047890 */ /* 0x000fe4000ff1e0ff */
[----:B------:R-:W-:Y:S02]  /*0300*/  UIADD3.X UR7, UPT, UPT, URZ, UR5, URZ, UP1, !UPT ;  /* 0x00000005ff077290 */ /* 0x000fe40008ffe4ff */
[----:B------:R-:W-:-:S07]  /*0310*/  UIADD3.X UR5, UPT, UPT, URZ, UR5, URZ, UP0, !UPT ;  /* 0x00000005ff057290 */ /* 0x000fce00087fe4ff */
[----:B------:R3:W-:Y:S02]  /*0320*/  UTMACCTL.PF [UR6] ;  /* 0x00000000060079b9 */ /* 0x0007e40008040000 */
[----:B------:R3:W-:Y:S02]  /*0330*/  UTMACCTL.PF [UR4] ;  /* 0x00000000040079b9 */ /* 0x0007e40008040000 */
[----:B---3--:R-:W-:Y:S01]  /*0340*/  NOP ;  /* 0x0000000000007918 */ /* 0x008fe20000000000 */
.L_x_5:
[----:B------:R-:W-:Y:S05]  /*0350*/  BSYNC.RECONVERGENT B0 ;  /* 0x0000000000007941 */ /* 0x000fea0003800200 */
.L_x_4:
[----:B------:R-:W-:Y:S04]  /*0360*/  BSSY.RECONVERGENT B0, `(.L_x_6) ;  /* 0x000000a000007945 */ /* 0x000fe80003800200 */
        /* <DEDUP_REMOVED lines=9> */
.L_x_7:
[----:B------:R-:W-:Y:S05]  /*0400*/  BSYNC.RECONVERGENT B0 ;  /* 0x0000000000007941 */ /* 0x000fea0003800200 */
.L_x_6:
[----:B------:R-:W3:Y:S01]  /*0410*/  LDCU.64 UR4, c[0x0][0x888] ;  /* 0x00011100ff0477ac */ /* 0x000ee20008000a00 */
[----:B------:R-:W-:Y:S02]  /*0420*/  UISETP.EQ.U32.AND UP2, UPT, UR8, URZ, UPT ;  /* 0x000000ff0800728c */ /* 0x000fe4000bf42070 */
[----:B------:R-:W-:Y:S02]  /*0430*/  UPLOP3.LUT UP4, UPT, UPT, UPT, UPT, 0x80, 0x8 ;  /* 0x000000000008789c */ /* 0x000fe40003f8f070 */
[----:B---3--:R-:W-:-:S04]  /*0440*/  UISETP.NE.U32.AND UP0, UPT, UR4, URZ, UPT ;  /* 0x000000ff0400728c */ /* 0x008fc8000bf05070 */
[----:B------:R-:W-:-:S04]  /*0450*/  UISETP.NE.AND.EX UP1, UPT, UR5, URZ, UPT, UP0 ;  /* 0x000000ff0500728c */ /* 0x000fc8000bf25300 */
[----:B------:R-:W-:-:S04]  /*0460*/  UISETP.EQ.OR.EX UP3, UPT, UR9, URZ, !UP1, UP2 ;  /* 0x000000ff0900728c */ /* 0x000fc8000cf62720 */
[----:B------:R-:W-:-:S06]  /*0470*/  UP2UR UR4, UPR, URZ, 0x8 ;  /* 0x00000008ff047883 */ /* 0x000fcc0008000000 */
[----:B------:R-:W-:Y:S01]  /*0480*/  MOV R51, UR4 ;  /* 0x0000000400337c02 */ /* 0x000fe20008000f00 */
[----:B------:R-:W-:Y:S06]  /*0490*/  BRA.U !UP3, `(.L_x_8) ;  /* 0x000000010b207547 */ /* 0x000fec000b800000 */
[----:B------:R-:W-:Y:S01]  /*04a0*/  UISETP.NE.U32.AND UP2, UPT, UR8, URZ, UPT ;  /* 0x000000ff0800728c */ /* 0x000fe2000bf45070 */
[----:B-----5:R-:W-:Y:S01]  /*04b0*/  FSETP.NEU.AND P0, PT, R27, RZ, PT ;  /* 0x000000ff1b00720b */ /* 0x020fe20003f0d000 */
[----:B------:R-:W-:Y:S02]  /*04c0*/  USEL UR4, URZ, 0xffffffff, UP1 ;  /* 0xffffffffff047887 */ /* 0x000fe40008800000 */
[----:B------:R-:W-:-:S10]  /*04d0*/  UISETP.NE.AND.EX UP2, UPT, UR9, URZ, UPT, UP2 ;  /* 0x000000ff0900728c */ /* 0x000fd4000bf45320 */
[----:B------:R-:W-:Y:S01]  /*04e0*/  VOTEU.ANY UP0, P0 ;  /* 0x0000000000ff7886 */ /* 0x000fe20000000100 */
[----:B------:R-:W-:-:S04]  /*04f0*/  @!UP2 USEL UR4, URZ, 0xffffffff, UP0 ;  /* 0xffffffffff04a887 */ /* 0x000fc80008000000 */
[----:B------:R-:W-:-:S04]  /*0500*/  ULOP3.LUT UR4, UR4, 0x1, URZ, 0xc0, !UPT ;  /* 0x0000000104047892 */ /* 0x000fc8000f8ec0ff */
[----:B------:R-:W-:-:S11]  /*0510*/  UISETP.NE.U32.AND UP4, UPT, UR4, 0x1, UPT ;  /* 0x000000010400788c */ /* 0x000fd6000bf85070 */
.L_x_8:
[----:B------:R-:W3:Y:S01]  /*0520*/  SHFL.IDX PT, R0, R47, RZ, 0x1f ;  /* 0x00001fff2f007589 */ /* 0x000ee200000e0000 */
[----:B------:R-:W-:-:S04]  /*0530*/  UISETP.NE.AND UP0, UPT, UR18, 0x2, UPT ;  /* 0x000000021200788c */ /* 0x000fc8000bf05270 */
[----:B------:R-:W-:Y:S02]  /*0540*/  UISETP.EQ.AND UP2, UPT, UR68, URZ, !UP0 ;  /* 0x000000ff4400728c */ /* 0x000fe4000c742270 */
[----:B------:R-:W-:-:S04]  /*0550*/  USEL UR53, URZ, 0x1, UP0 ;  /* 0x00000001ff357887 */ /* 0x000fc80008000000 */
[----:B------:R-:W-:Y:S02]  /*0560*/  PLOP3.LUT P3, PT, P1, PT, UP2, 0x80, 0x8 ;  /* 0x000000000008781c */ /* 0x000fe40000f6f028 */
[----:B---3--:R-:W-:-:S13]  /*0570*/  ISETP.NE.AND P0, PT, R0, RZ, PT ;  /* 0x000000ff0000720c */ /* 0x008fda0003f05270 */
[----:B------:R-:W-:Y:S05]  /*0580*/  @P0 BRA `(.L_x_9) ;  /* 0x0000000000640947 */ /* 0x000fea0003800000 */
[----:B------:R-:W-:Y:S01]  /*0590*/  UMOV UR4, 0x400 ;  /* 0x0000040000047882 */ /* 0x000fe20000000000 */
[----:B------:R-:W-:Y:S01]  /*05a0*/  UMOV UR8, 0x1 ;  /* 0x0000000100087882 */ /* 0x000fe20000000000 */
[----:B------:R-:W-:Y:S01]  /*05b0*/  UMOV UR6, 0x2 ;  /* 0x0000000200067882 */ /* 0x000fe20000000000 */
[----:B------:R-:W-:Y:S02]  /*05c0*/  ULEA UR4, UR47, UR4, 0x18 ;  /* 0x000000042f047291 */ /* 0x000fe4000f8ec0ff */
[----:B------:R-:W-:-:S04]  /*05d0*/  UIADD3 UR8, UPT, UPT, -UR8, 0x100000, URZ ;  /* 0x0010000008087890 */ /* 0x000fc8000fffe1ff */
[----:B------:R-:W-:Y:S02]  /*05e0*/  USHF.L.U32 UR9, UR8, 0xb, URZ ;  /* 0x0000000b08097899 */ /* 0x000fe400080006ff */
[----:B------:R-:W-:Y:S02]  /*05f0*/  USHF.L.U32 UR8, UR8, 0x1, URZ ;  /* 0x0000000108087899 */ /* 0x000fe400080006ff */
[----:B------:R-:W-:-:S04]  /*0600*/  UIADD3 UR6, UPT, UPT, -UR6, 0x100000, URZ ;  /* 0x0010000006067890 */ /* 0x000fc8000fffe1ff */
[----:B------:R-:W-:Y:S02]  /*0610*/  USHF.L.U32 UR7, UR6, 0xb, URZ ;  /* 0x0000000b06077899 */ /* 0x000fe400080006ff */
[----:B------:R-:W-:Y:S01]  /*0620*/  USHF.L.U32 UR6, UR6, 0x1, URZ ;  /* 0x0000000106067899 */ /* 0x000fe200080006ff */
[----:B------:R-:W-:Y:S01]  /*0630*/  ELECT P0, URZ, PT ;  /* 0x0000000000ff782f */ /* 0x000fe20003800000 */
[----:B------:R-:W3:Y:S02]  /*0640*/  FENCE.VIEW.ASYNC.S ;  /* 0x00000000000073c6 */ /* 0x000ee40000000000 */
[----:B---3--:R3:W4:Y:S08]  /*0650*/  SYNCS.EXCH.64 URZ, [UR4], UR8 ;  /* 0x0000000804ff75b2 */ /* 0x0087300008000100 */
[----:B------:R3:W1:Y:S01]  /*0660*/  SYNCS.EXCH.64 URZ, [UR4+0x30], UR6 ;  /* 0x0000300604ff75b2 */ /* 0x0006620008000100 */
        /* <DEDUP_REMOVED lines=10> */
[----:B------:R-:W-:Y:S01]  /*0710*/  NOP ;  /* 0x0000000000007918 */ /* 0x000fe20000000000 */
.L_x_9:
[----:B------:R-:W2:Y:S01]  /*0720*/  SHFL.IDX PT, R0, R47, RZ, 0x1f ;  /* 0x00001fff2f007589 */ /* 0x000ea200000e0000 */
[----:B------:R-:W-:Y:S01]  /*0730*/  NOP ;  /* 0x0000000000007918 */ /* 0x000fe20000000000 */
[----:B--2---:R-:W-:-:S13]  /*0740*/  ISETP.NE.AND P0, PT, R0, 0x1, PT ;  /* 0x000000010000780c */ /* 0x004fda0003f05270 */
[----:B------:R-:W-:Y:S05]  /*0750*/  @P0 BRA `(.L_x_10) ;  /* 0x0000000000540947 */ /* 0x000fea0003800000 */
[----:B---3--:R-:W-:Y:S01]  /*0760*/  UMOV UR4, 0x400 ;  /* 0x0000040000047882 */ /* 0x008fe20000000000 */
        /* <DEDUP_REMOVED lines=10> */
[----:B------:R-:W2:Y:S02]  /*0810*/  FENCE.VIEW.ASYNC.S ;  /* 0x00000000000073c6 */ /* 0x000ea40000000000 */
[----:B--2---:R2:W3:Y:S08]  /*0820*/  SYNCS.EXCH.64 URZ, [UR4+0x60], UR8 ;  /* 0x0000600804ff75b2 */ /* 0x0044f00008000100 */
        /* <DEDUP_REMOVED lines=8> */
.L_x_10:
[----:B------:R-:W4:Y:S01]  /*08b0*/  SHFL.IDX PT, R0, R47, RZ, 0x1f ;  /* 0x00001fff2f007589 */ /* 0x000f2200000e0000 */
[----:B------:R-:W-:Y:S01]  /*08c0*/  NOP ;  /* 0x0000000000007918 */ /* 0x000fe20000000000 */
[----:B----4-:R-:W-:-:S13]  /*08d0*/  ISETP.NE.AND P0, PT, R0, 0x3, PT ;  /* 0x000000030000780c */ /* 0x010fda0003f05270 */
[----:B------:R-:W-:Y:S05]  /*08e0*/  @P0 BRA `(.L_x_11) ;  /* 0x00000000002c0947 */ /* 0x000fea0003800000 */
[----:B--23--:R-:W-:Y:S01]  /*08f0*/  UMOV UR6, 0x400 ;  /* 0x0000040000067882 */ /* 0x00cfe20000000000 */
[----:B------:R-:W-:Y:S01]  /*0900*/  UMOV UR4, 0x20 ;  /* 0x0000002000047882 */ /* 0x000fe20000000000 */
[----:B------:R-:W-:Y:S02]  /*0910*/  ULEA UR6, UR47, UR6, 0x18 ;  /* 0x000000062f067291 */ /* 0x000fe4000f8ec0ff */
[----:B------:R-:W-:-:S04]  /*0920*/  UIADD3 UR4, UPT, UPT, -UR4, 0x100000, URZ ;  /* 0x0010000004047890 */ /* 0x000fc8000fffe1ff */
[----:B------:R-:W-:Y:S02]  /*0930*/  USHF.L.U32 UR5, UR4, 0xb, URZ ;  /* 0x0000000b04057899 */ /* 0x000fe400080006ff */
[----:B------:R-:W-:Y:S01]  /*0940*/  USHF.L.U32 UR4, UR4, 0x1, URZ ;  /* 0x0000000104047899 */ /* 0x000fe200080006ff */
[----:B------:R-:W-:Y:S01]  /*0950*/  ELECT P0, URZ, PT ;  /* 0x0000000000ff782f */ /* 0x000fe20003800000 */
[----:B------:R-:W2:Y:S10]  /*0960*/  FENCE.VIEW.ASYNC.S ;  /* 0x00000000000073c6 */ /* 0x000eb40000000000 */
[----:B--2---:R4:W2:Y:S01]  /*0970*/  SYNCS.EXCH.64 URZ, [UR6+0xa0], UR4 ;  /* 0x0000a00406ff75b2 */ /* 0x0048a20008000100 */
[----:B------:R4:W3:Y:S02]  /*0980*/  SYNCS.EXCH.64 URZ, [UR6+0xa8], UR4 ;  /* 0x0000a80406ff75b2 */ /* 0x0008e40008000100 */
[----:B----4-:R-:W-:Y:S01]  /*0990*/  NOP ;  /* 0x0000000000007918 */ /* 0x010fe20000000000 */
.L_x_11:
[----:B------:R-:W4:Y:S01]  /*09a0*/  SHFL.IDX PT, R0, R47, RZ, 0x1f ;  /* 0x00001fff2f007589 */ /* 0x000f2200000e0000 */
[----:B------:R-:W-:Y:S01]  /*09b0*/  NOP ;  /* 0x0000000000007918 */ /* 0x000fe20000000000 */
[----:B----4-:R-:W-:-:S13]  /*09c0*/  ISETP.NE.AND P0, PT, R0, 0x4, PT ;  /* 0x000000040000780c */ /* 0x010fda0003f05270 */
[----:B------:R-:W-:Y:S05]  /*09d0*/  @P0 BRA `(.L_x_12) ;  /* 0x0000000000480947 */ /* 0x000fea0003800000 */
[----:B--23--:R-:W-:Y:S01]  /*09e0*/  UMOV UR4, 0x3a0 ;  /* 0x000003a000047882 */ /* 0x00cfe20000000000 */
[----:B------:R-:W-:Y:S01]  /*09f0*/  UMOV UR6, 0x400 ;  /* 0x0000040000067882 */ /* 0x000fe20000000000 */
[----:B------:R-:W-:Y:S01]  /*0a00*/  USEL UR4, UR4, 0x320, UP4 ;  /* 0x0000032004047887 */ /* 0x000fe2000a000000 */
        /* <DEDUP_REMOVED lines=10> */
[----:B--2---:R4:W2:Y:S08]  /*0ab0*/  SYNCS.EXCH.64 URZ, [UR6+0xb0], UR8 ;  /* 0x0000b00806ff75b2 */ /* 0x0048b00008000100 */
[----:B------:R4:W3:Y:S01]  /*0ac0*/  SYNCS.EXCH.64 URZ, [UR6+0xc0], UR4 ;  /* 0x0000c00406ff75b2 */ /* 0x0008e20008000100 */
[----:B------:R4:W1:Y:S01]  /*0ad0*/  SYNCS.EXCH.64 URZ, [UR6+0xb8], UR8 ;  /* 0x0000b80806ff75b2 */ /* 0x0008620008000100 */
[----:B------:R4:W1:Y:S02]  /*0ae0*/  SYNCS.EXCH.64 URZ, [UR6+0xc8], UR4 ;  /* 0x0000c80406ff75b2 */ /* 0x0008640008000100 */
[----:B----4-:R-:W-:Y:S01]  /*0af0*/  NOP ;  /* 0x0000000000007918 */ /* 0x010fe20000000000 */
.L_x_12:
[----:B------:R-:W4:Y:S01]  /*0b00*/  SHFL.IDX PT, R0, R47, RZ, 0x1f ;  /* 0x00001fff2f007589 */ /* 0x000f2200000e0000 */
[----:B------:R-:W-:Y:S01]  /*0b10*/  NOP ;  /* 0x0000000000007918 */ /* 0x000fe20000000000 */
[----:B----4-:R-:W-:-:S13]  /*0b20*/  ISETP.NE.AND P0, PT, R0, 0x5, PT ;  /* 0x000000050000780c */ /* 0x010fda0003f05270 */
[----:B------:R-:W-:Y:S05]  /*0b30*/  @P0 BRA `(.L_x_13) ;  /* 0x0000000000540947 */ /* 0x000fea0003800000 */
[----:B--23--:R-:W-:Y:S01]  /*0b40*/  UMOV UR4, 0x400 ;  /* 0x0000040000047882 */ /* 0x00cfe20000000000 */
        /* <DEDUP_REMOVED lines=14> */
[----:B------:R4:W1:Y:S01]  /*0c30*/  SYNCS.EXCH.64 URZ, [UR4+0xf8], UR8 ;  /* 0x0000f80804ff75b2 */ /* 0x0008620008000100 */
[----:B------:R4:W1:Y:S01]  /*0c40*/  SYNCS.EXCH.64 URZ, [UR4+0xe0], UR6 ;  /* 0x0000e00604ff75b2 */ /* 0x0008620008000100 */
[----:B------:R4:W1:Y:S01]  /*0c50*/  SYNCS.EXCH.64 URZ, [UR4+0x100], UR8 ;  /* 0x0001000804ff75b2 */ /* 0x0008620008000100 */
[----:B------:R4:W1:Y:S01]  /*0c60*/  SYNCS.EXCH.64 URZ, [UR4+0xe8], UR6 ;  /* 0x0000e80604ff75b2 */ /* 0x0008620008000100 */
[----:B------:R4:W1:Y:S02]  /*0c70*/  SYNCS.EXCH.64 URZ, [UR4+0x108], UR8 ;  /* 0x0001080804ff75b2 */ /* 0x0008640008000100 */
[----:B----4-:R-:W-:Y:S01]  /*0c80*/  NOP ;  /* 0x0000000000007918 */ /* 0x010fe20000000000 */
.L_x_13:
[----:B------:R-:W4:Y:S01]  /*0c90*/  SHFL.IDX PT, R0, R47, RZ, 0x1f ;  /* 0x00001fff2f007589 */ /* 0x000f2200000e0000 */
[----:B------:R-:W-:Y:S01]  /*0ca0*/  ISETP.NE.OR P1, PT, RZ, UR18, !P1 ;  /* 0x00000012ff007c0c */ /* 0x000fe2000cf25670 */
        /* <DEDUP_REMOVED lines=12> */
[----:B------:R4:W3:Y:S01]  /*0d70*/  SYNCS.EXCH.64 URZ, [UR4+0x120], UR6 ;  /* 0x0001200604ff75b2 */ /* 0x0008e20008000100 */
[----:B------:R4:W1:Y:S01]  /*0d80*/  SYNCS.EXCH.64 URZ, [UR4+0x118], UR6 ;  /* 0x0001180604ff75b2 */ /* 0x0008620008000100 */
[----:B------:R4:W1:Y:S02]  /*0d90*/  SYNCS.EXCH.64 URZ, [UR4+0x128], UR6 ;  /* 0x0001280604ff75b2 */ /* 0x0008640008000100 */
[----:B----4-:R-:W-:Y:S01]  /*0da0*/  NOP ;  /* 0x0000000000007918 */ /* 0x010fe20000000000 */
.L_x_14:
[----:B------:R-:W-:Y:S01]  /*0db0*/  VOTEU.ALL UP0, P1 ;  /* 0x0000000000ff7886 */ /* 0x000fe20000800000 */
[----:B--23--:R-:W-:Y:S01]  /*0dc0*/  UMOV UR4, 0x20 ;  /* 0x0000002000047882 */ /* 0x00cfe20000000000 */
[----:B------:R-:W2:Y:S01]  /*0dd0*/  LDCU UR7, c[0x0][0x36c] ;  /* 0x00006d80ff0777ac */ /* 0x000ea20008000800 */
[----:B------:R-:W-:Y:S01]  /*0de0*/  NOP ;  /* 0x0000000000007918 */ /* 0x000fe20000000000 */
[----:B------:R-:W-:Y:S01]  /*0df0*/  LOP3.LUT R0, R60, 0x1f, RZ, 0xc0, !PT ;  /* 0x0000001f3c007812 */ /* 0x000fe200078ec0ff */
[----:B------:R-:W-:Y:S01]  /*0e00*/  @!UP0 UMOV UR6, 0x400 ;  /* 0x0000040000068882 */ /* 0x000fe20000000000 */
[----:B------:R-:W-:-:S04]  /*0e10*/  @!UP0 UIADD3 UR4, UPT, UPT, -UR4, 0x100000, URZ ;  /* 0x0010000004048890 */ /* 0x000fc8000fffe1ff */
[----:B------:R-:W-:Y:S02]  /*0e20*/  @!UP0 USHF.L.U32 UR5, UR4, 0xb, URZ ;  /* 0x0000000b04058899 */ /* 0x000fe400080006ff */
[----:B------:R-:W-:Y:S02]  /*0e30*/  @!UP0 USHF.L.U32 UR4, UR4, 0x1, URZ ;  /* 0x0000000104048899 */ /* 0x000fe400080006ff */
[----:B------:R-:W-:Y:S01]  /*0e40*/  @!UP0 ULEA UR6, UR47, UR6, 0x18 ;  /* 0x000000062f068291 */ /* 0x000fe2000f8ec0ff */
[----:B------:R-:W-:Y:S01]  /*0e50*/  VOTEU.ALL UP0, P1 ;  /* 0x0000000000ff7886 */ /* 0x000fe20000800000 */
[----:B------:R-:W-:Y:S02]  /*0e60*/  UISETP.NE.AND UP5, UPT, UR18, URZ, UPT ;  /* 0x000000ff1200728c */ /* 0x000fe4000bfa5270 */
[----:B--2---:R-:W-:Y:S01]  /*0e70*/  UISETP.EQ.U32.AND UP6, UPT, UR7, 0x1, UPT ;  /* 0x000000010700788c */ /* 0x004fe2000bfc2070 */
[----:B------:R-:W2:Y:S07]  /*0e80*/  FENCE.VIEW.ASYNC.S ;  /* 0x00000000000073c6 */ /* 0x000eae0000000000 */
[----:B--2---:R2:W3:Y:S01]  /*0e90*/  @!UP0 SYNCS.EXCH.64 URZ, [UR6+0x130], UR4 ;  /* 0x0001300406ff85b2 */ /* 0x0044e20008000100 */
[----:B------:R-:W-:Y:S05]  /*0ea0*/  BRA.U !UP6, `(.L_x_15) ;  /* 0x000000010e087547 */ /* 0x000fea000b800000 */
[----:B-1-3--:R-:W-:Y:S01]  /*0eb0*/  UCGABAR_ARV ;  /* 0x00000000000079c7 */ /* 0x00afe20008000000 */
[----:B------:R-:W-:Y:S05]  /*0ec0*/  BRA `(.L_x_16) ;  /* 0x0000000000047947 */ /* 0x000fea0003800000 */
.L_x_15:
[----:B-1-3--:R-:W-:Y:S01]  /*0ed0*/  NOP ;  /* 0x0000000000007918 */ /* 0x00afe20000000000 */
.L_x_16:
[----:B------:R-:W1:Y:S01]  /*0ee0*/  S2UR UR27, SR_CTAID.X ;  /* 0x00000000001b79c3 */ /* 0x000e620000002500 */
[----:B------:R-:W-:-:S05]  /*0ef0*/  CS2R.32 R50, SR_CgaSize ;  /* 0x0000000000327805 */ /* 0x000fca0000008a00 */
[----:B------:R-:W-:-:S05]  /*0f00*/  IMAD R50, R50, -0xa0, RZ ;  /* 0xffffff6032327824 */ /* 0x000fca00078e02ff */
[----:B--2---:R-:W-:-:S14]  /*0f10*/  R2UR UR5, R50 ;  /* 0x00000000320572ca */ /* 0x004fdc00000e0000 */
[----:B------:R-:W2:Y:S01]  /*0f20*/  LDCU UR5, c[0x0][UR5+0x2b0] ;  /* 0x00005600050577ac */ /* 0x000ea20008000800 */
[----:B------:R-:W-:-:S05]  /*0f30*/  CS2R.32 R50, SR_CgaSize ;  /* 0x0000000000327805 */ /* 0x000fca0000008a00 */
[----:B------:R-:W-:-:S05]  /*0f40*/  IMAD R50, R50, -0xa0, RZ ;  /* 0xffffff6032327824 */ /* 0x000fca00078e02ff */
[----:B------:R-:W-:-:S14]  /*0f50*/  R2UR UR4, R50 ;  /* 0x00000000320472ca */ /* 0x000fdc00000e0000 */
[----:B------:R-:W3:Y:S01]  /*0f60*/  LDCU UR4, c[0x0][UR4+0x2b4] ;  /* 0x00005680040477ac */ /* 0x000ee20008000800 */
[----:B------:R-:W4:Y:S01]  /*0f70*/  S2UR UR26, SR_CTAID.Y ;  /* 0x00000000001a79c3 */ /* 0x000f220000002600 */
[----:B------:R-:W-:-:S05]  /*0f80*/  CS2R.32 R50, SR_CgaSize ;  /* 0x0000000000327805 */ /* 0x000fca0000008a00 */
[----:B------:R-:W-:-:S05]  /*0f90*/  IMAD R50, R50, -0xa0, RZ ;  /* 0xffffff6032327824 */ /* 0x000fca00078e02ff */
[----:B------:R-:W-:-:S14]  /*0fa0*/  R2UR UR7, R50 ;  /* 0x00000000320772ca */ /* 0x000fdc00000e0000 */
[----:B------:R-:W3:Y:S01]  /*0fb0*/  LDCU UR7, c[0x0][UR7+0x2a4] ;  /* 0x00005480070777ac */ /* 0x000ee20008000800 */
[----:B------:R-:W-:-:S05]  /*0fc0*/  CS2R.32 R50, SR_CgaSize ;  /* 0x0000000000327805 */ /* 0x000fca0000008a00 */
[----:B------:R-:W-:-:S05]  /*0fd0*/  IMAD R50, R50, -0xa0, RZ ;  /* 0xffffff6032327824 */ /* 0x000fca00078e02ff */
[----:B------:R-:W-:-:S14]  /*0fe0*/  R2UR UR63, R50 ;  /* 0x00000000323f72ca */ /* 0x000fdc00000e0000 */
[----:B------:R-:W3:Y:S01]  /*0ff0*/  LDCU UR63, c[0x0][UR63+0x2a0] ;  /* 0x000054003f3f77ac */ /* 0x000ee20008000800 */
[----:B------:R-:W-:Y:S01]  /*1000*/  UISETP.GT.U32.AND UP0, UPT, UR68, 0xffff, UPT ;  /* 0x0000ffff4400788c */ /* 0x000fe2000bf04070 */
[----:B------:R-:W3:Y:S01]  /*1010*/  LDCU UR19, c[0x0][0xb24] ;  /* 0x00016480ff1377ac */ /* 0x000ee20008000800 */
[----:B------:R-:W3:Y:S01]  /*1020*/  LDCU UR45, c[0x0][0xb24] ;  /* 0x00016480ff2d77ac */ /* 0x000ee20008000800 */
[----:B-1----:R-:W-:Y:S01]  /*1030*/  I2FP.F32.U32 R3, UR27 ;  /* 0x0000001b00037c45 */ /* 0x002fe20008201000 */
[----:B------:R-:W1:Y:S04]  /*1040*/  LDCU UR22, c[0x0][0xb30] ;  /* 0x00016600ff1677ac */ /* 0x000e680008000800 */
[----:B--2---:R-:W-:Y:S01]  /*1050*/  FMUL R3, R3, UR5 ;  /* 0x0000000503037c20 */ /* 0x004fe20008400000 */
[----:B------:R-:W-:Y:S01]  /*1060*/  USHF.L.U32 UR30, UR47, 0xa, URZ ;  /* 0x0000000a2f1e7899 */ /* 0x000fe200080006ff */
[----:B----4-:R-:W-:Y:S01]  /*1070*/  I2FP.F32.U32 R2, UR26 ;  /* 0x0000001a00027c45 */ /* 0x010fe20008201000 */
[----:B------:R-:W-:-:S03]  /*1080*/  USHF.L.U32 UR54, UR27, 0x6, URZ ;  /* 0x000000061b367899 */ /* 0x000fc600080006ff */
[----:B------:R-:W2:Y:S01]  /*1090*/  F2I.U32.TRUNC.NTZ R3, R3 ;  /* 0x0000000300037305 */ /* 0x000ea2000020f000 */
[----:B------:R-:W-:Y:S01]  /*10a0*/  USEL UR29, UR68, 0xffff, !UP0 ;  /* 0x0000ffff441d7887 */ /* 0x000fe2000c000000 */
[----:B---3--:R-:W-:-:S06]  /*10b0*/  FMUL R2, R2, UR4 ;  /* 0x0000000402027c20 */ /* 0x008fcc0008400000 */
[----:B------:R-:W3:Y:S01]  /*10c0*/  F2I.U32.TRUNC.NTZ R2, R2 ;  /* 0x0000000200027305 */ /* 0x000ee2000020f000 */
[----:B--2---:R-:W-:Y:S02]  /*10d0*/  R2UR UR4, R3 ;  /* 0x00000000030472ca */ /* 0x004fe400000e0000 */
[----:B------:R-:W-:Y:S02]  /*10e0*/  PRMT R3, RZ, 0x7610, R3 ;  /* 0x00007610ff037816 */ /* 0x000fe40000000003 */
[----:B---3--:R-:W-:Y:S02]  /*10f0*/  R2UR UR6, R2 ;  /* 0x00000000020672ca */ /* 0x008fe400000e0000 */
[----:B------:R-:W-:-:S07]  /*1100*/  PRMT R2, RZ, 0x7610, R2 ;  /* 0x00007610ff027816 */ /* 0x000fce0000000002 */
[----:B------:R-:W-:-:S04]  /*1110*/  UIADD3 UR5, UPT, UPT, -UR4, URZ, URZ ;  /* 0x000000ff04057290 */ /* 0x000fc8000fffe1ff */
[----:B------:R-:W-:Y:S02]  /*1120*/  UIMAD UR63, UR63, UR5, UR27 ;  /* 0x000000053f3f72a4 */ /* 0x000fe4000f8e021b */
[----:B------:R-:W-:-:S04]  /*1130*/  UIADD3 UR4, UPT, UPT, -UR6, URZ, URZ ;  /* 0x000000ff06047290 */ /* 0x000fc8000fffe1ff */
[----:B------:R-:W-:-:S06]  /*1140*/  UIMAD UR4, UR7, UR4, UR26 ;  /* 0x00000004070472a4 */ /* 0x000fcc000f8e021a */
[----:B------:R-:W-:Y:S01]  /*1150*/  IMAD.U32 R50, RZ, RZ, UR4 ;  /* 0x00000004ff327e24 */ /* 0x000fe2000f8e00ff */
[----:B-1----:R-:W-:Y:S06]  /*1160*/  BRA.U UP5, `(.L_x_17) ;  /* 0x0000000105407547 */ /* 0x002fec000b800000 */
[----:B------:R-:W-:Y:S01]  /*1170*/  R2UR UR4, R50 ;  /* 0x00000000320472ca */ /* 0x000fe200000e0000 */
[----:B------:R-:W-:-:S12]  /*1180*/  ULOP3.LUT UR7, UR63, 0xfffffffe, URZ, 0xc0, !UPT ;  /* 0xfffffffe3f077892 */ /* 0x000fd8000f8ec0ff */
[----:B------:R-:W-:Y:S02]  /*1190*/  UISETP.NE.AND UP0, UPT, UR4, URZ, UPT ;  /* 0x000000ff0400728c */ /* 0x000fe4000bf05270 */
[----:B------:R-:W-:Y:S02]  /*11a0*/  ULOP3.LUT UR4, UR63, 0x2, URZ, 0x3c, !UPT ;  /* 0x000000023f047892 */ /* 0x000fe4000f8e3cff */
[----:B------:R-:W-:Y:S02]  /*11b0*/  UISETP.GT.U32.AND UP2, UPT, UR63, 0x1, UP0 ;  /* 0x000000013f00788c */ /* 0x000fe40008744070 */
[----:B------:R-:W-:Y:S02]  /*11c0*/  UISETP.GT.U32.AND UP0, UPT, UR4, 0x1, UP0 ;  /* 0x000000010400788c */ /* 0x000fe40008704070 */
[----:B------:R-:W-:Y:S02]  /*11d0*/  USEL UR5, URZ, 0x2, UP2 ;  /* 0x00000002ff057887 */ /* 0x000fe40009000000 */
[----:B------:R-:W-:-:S02]  /*11e0*/  USEL UR6, URZ, 0x1, UP2 ;  /* 0x00000001ff067887 */ /* 0x000fc40009000000 */
[----:B------:R-:W-:Y:S02]  /*11f0*/  USEL UR4, URZ, 0x4, UP0 ;  /* 0x00000004ff047887 */ /* 0x000fe40008000000 */
[----:B------:R-:W-:Y:S02]  /*1200*/  USEL UR8, URZ, 0x8, UP0 ;  /* 0x00000008ff087887 */ /* 0x000fe40008000000 */
[----:B------:R-:W-:-:S03]  /*1210*/  UIADD3 UR4, UPT, UPT, UR4, UR5, UR6 ;  /* 0x0000000504047290 */ /* 0x000fc6000fffe006 */
[----:B------:R-:W-:Y:S01]  /*1220*/  UMOV UR5, 0x3 ;  /* 0x0000000300057882 */ /* 0x000fe20000000000 */
[----:B------:R-:W-:Y:S02]  /*1230*/  UIADD3 UR4, UPT, UPT, UR4, UR8, URZ ;  /* 0x0000000804047290 */ /* 0x000fe4000fffe0ff */
[----:B------:R-:W-:-:S04]  /*1240*/  USHF.L.U32 UR5, UR5, UR7, URZ ;  /* 0x0000000705057299 */ /* 0x000fc800080006ff */
[----:B------:R-:W-:Y:S02]  /*1250*/  MOV R3, UR4 ;  /* 0x0000000400037c02 */ /* 0x000fe40008000f00 */
[----:B------:R-:W-:-:S07]  /*1260*/  IMAD.U32 R2, RZ, RZ, UR5 ;  /* 0x00000005ff027e24 */ /* 0x000fce000f8e00ff */
.L_x_17:
[----:B------:R-:W1:Y:S01]  /*1270*/  S2UR UR36, SR_CTAID.Z ;  /* 0x00000000002479c3 */ /* 0x000e620000002700 */
[----:B------:R-:W-:Y:S01]  /*1280*/  UISETP.GE.AND UP0, UPT, UR19, 0x1, UPT ;  /* 0x000000011300788c */ /* 0x000fe2000bf06270 */
[----:B------:R-:W-:-:S08]  /*1290*/  UMOV UR23, 0x5 ;  /* 0x0000000500177882 */ /* 0x000fd00000000000 */
[----:B------:R-:W-:Y:S05]  /*12a0*/  BRA.U !UP0, `(.L_x_18) ;  /* 0x0000000108d07547 */ /* 0x000fea000b800000 */
[----:B------:R-:W2:Y:S01]  /*12b0*/  LDCU.128 UR12, c[0x0][0xb10] ;  /* 0x00016200ff0c77ac */ /* 0x000ea20008000c00 */
[----:B------:R-:W3:Y:S01]  /*12c0*/  LDCU UR6, c[0x0][0x370] ;  /* 0x00006e00ff0677ac */ /* 0x000ee20008000800 */
[----:B------:R-:W4:Y:S01]  /*12d0*/  LDCU UR7, c[0x0][0x374] ;  /* 0x00006e80ff0777ac */ /* 0x000f220008000800 */
[----:B------:R-:W1:Y:S01]  /*12e0*/  LDCU UR20, c[0x0][0xb0c] ;  /* 0x00016180ff1477ac */ /* 0x000e620008000800 */
[----:B------:R-:W1:Y:S01]  /*12f0*/  LDCU UR21, c[0x0][0xb20] ;  /* 0x00016400ff1577ac */ /* 0x000e620008000800 */
[----:B------:R-:W1:Y:S01]  /*1300*/  LDCU.64 UR8, c[0x0][0xb28] ;  /* 0x00016500ff0877ac */ /* 0x000e620008000a00 */
[----:B--2---:R-:W-:Y:S02]  /*1310*/  UISETP.NE.AND UP3, UPT, UR14, 0x1, UPT ;  /* 0x000000010e00788c */ /* 0x004fe4000bf65270 */
[----:B----4-:R-:W-:Y:S02]  /*1320*/  UIMAD.WIDE.U32 UR10, UR7, UR15, URZ ;  /* 0x0000000f070a72a5 */ /* 0x010fe4000f8e00ff */
[----:B---3--:R-:W-:-:S02]  /*1330*/  UIMAD.WIDE.U32 UR16, UR6, UR12, URZ ;  /* 0x0000000c061072a5 */ /* 0x008fc4000f8e00ff */
[----:B-1----:R-:W-:Y:S02]  /*1340*/  UISETP.NE.AND UP0, UPT, UR20, 0x1, UPT ;  /* 0x000000011400788c */ /* 0x002fe4000bf05270 */
[----:B------:R-:W-:Y:S01]  /*1350*/  UIMAD.WIDE.U32 UR4, UR27, UR12, URZ ;  /* 0x0000000c1b0472a5 */ /* 0x000fe2000f8e00ff */
[----:B------:R-:W-:Y:S02]  /*1360*/  UMOV UR10, UR11 ;  /* 0x0000000b000a7c82 */ /* 0x000fe40008000000 */
[----:B------:R-:W-:Y:S01]  /*1370*/  UMOV UR16, UR17 ;  /* 0x0000001100107c82 */ /* 0x000fe20008000000 */
[----:B------:R-:W-:Y:S02]  /*1380*/  @UP3 USHF.R.U32.HI UR7, URZ, UR21, UR10 ;  /* 0x00000015ff073299 */ /* 0x000fe4000801160a */
[----:B------:R-:W-:Y:S02]  /*1390*/  UISETP.NE.AND UP2, UPT, UR19, 0x1, UPT ;  /* 0x000000011300788c */ /* 0x000fe4000bf45270 */
[----:B------:R-:W-:-:S02]  /*13a0*/  USHF.R.U32.HI UR5, URZ, UR13, UR5 ;  /* 0x0000000dff057299 */ /* 0x000fc40008011605 */
[----:B------:R-:W-:Y:S02]  /*13b0*/  @UP0 USHF.R.U32.HI UR6, URZ, UR13, UR16 ;  /* 0x0000000dff060299 */ /* 0x000fe40008011610 */
[----:B------:R-:W-:Y:S02]  /*13c0*/  UIMAD.WIDE.U32 UR12, UR26, UR15, URZ ;  /* 0x0000000f1a0c72a5 */ /* 0x000fe4000f8e00ff */
[----:B------:R-:W-:Y:S02]  /*13d0*/  UIMAD.WIDE.U32 UR10, UR7, UR8, URZ ;  /* 0x00000008070a72a5 */ /* 0x000fe4000f8e00ff */
[----:B------:R-:W-:Y:S02]  /*13e0*/  UIMAD.WIDE.U32 UR16, UR6, UR8, URZ ;  /* 0x00000008061072a5 */ /* 0x000fe4000f8e00ff */
[----:B------:R-:W-:Y:S01]  /*13f0*/  USEL UR5, UR27, UR5, !UP0 ;  /* 0x000000051b057287 */ /* 0x000fe2000c000000 */
[----:B------:R-:W-:Y:S02]  /*1400*/  UMOV UR4, UR13 ;  /* 0x0000000d00047c82 */ /* 0x000fe40008000000 */
[----:B------:R-:W-:Y:S01]  /*1410*/  UMOV UR10, UR11 ;  /* 0x0000000b000a7c82 */ /* 0x000fe20008000000 */
[----:B------:R-:W-:-:S02]  /*1420*/  USHF.R.U32.HI UR4, URZ, UR21, UR4 ;  /* 0x00000015ff047299 */ /* 0x000fc40008011604 */
[----:B------:R-:W-:Y:S01]  /*1430*/  @UP2 USHF.R.U32.HI UR7, URZ, UR9, UR10 ;  /* 0x00000009ff072299 */ /* 0x000fe2000801160a */
[----:B------:R-:W-:Y:S01]  /*1440*/  UMOV UR16, UR17 ;  /* 0x0000001100107c82 */ /* 0x000fe20008000000 */
[----:B------:R-:W-:Y:S02]  /*1450*/  USEL UR4, UR26, UR4, !UP3 ;  /* 0x000000041a047287 */ /* 0x000fe4000d800000 */
[----:B------:R-:W-:Y:S02]  /*1460*/  @UP2 USHF.R.U32.HI UR6, URZ, UR9, UR16 ;  /* 0x00000009ff062299 */ /* 0x000fe40008011610 */
[----:B------:R-:W-:Y:S02]  /*1470*/  UIMAD UR7, UR7, UR19, URZ ;  /* 0x00000013070772a4 */ /* 0x000fe4000f8e02ff */
[----:B------:R-:W-:Y:S02]  /*1480*/  UIMAD UR12, UR6, UR19, URZ ;  /* 0x00000013060c72a4 */ /* 0x000fe4000f8e02ff */
[----:B------:R-:W-:-:S02]  /*1490*/  UISETP.GE.AND UP0, UPT, UR4, UR7, UPT ;  /* 0x000000070400728c */ /* 0x000fc4000bf06270 */
[----:B------:R-:W-:Y:S02]  /*14a0*/  UIMAD.WIDE.U32 UR10, UR4, UR8, URZ ;  /* 0x00000008040a72a5 */ /* 0x000fe4000f8e00ff */
[----:B------:R-:W-:Y:S02]  /*14b0*/  UISETP.GE.OR UP0, UPT, UR5, UR12, UP0 ;  /* 0x0000000c0500728c */ /* 0x000fe40008706670 */
[----:B------:R-:W-:Y:S02]  /*14c0*/  UIMAD.WIDE.U32 UR12, UR5, UR8, URZ ;  /* 0x00000008050c72a5 */ /* 0x000fe4000f8e00ff */
[----:B------:R-:W-:Y:S01]  /*14d0*/  UIADD3 UR10, UPT, UPT, -UR4, URZ, URZ ;  /* 0x000000ff040a7290 */ /* 0x000fe2000fffe1ff */
[----:B------:R-:W-:Y:S01]  /*14e0*/  UMOV UR8, UR11 ;  /* 0x0000000b00087c82 */ /* 0x000fe20008000000 */
[----:B------:R-:W-:Y:S02]  /*14f0*/  UIADD3 UR11, UPT, UPT, -UR5, URZ, URZ ;  /* 0x000000ff050b7290 */ /* 0x000fe4000fffe1ff */
[----:B------:R-:W-:-:S03]  /*1500*/  USHF.R.U32.HI UR8, URZ, UR9, UR8 ;  /* 0x00000009ff087299 */ /* 0x000fc60008011608 */
[----:B------:R-:W-:Y:S01]  /*1510*/  @!UP0 UMOV UR7, UR13 ;  /* 0x0000000d00078c82 */ /* 0x000fe20008000000 */
[----:B------:R-:W-:Y:S02]  /*1520*/  UIMAD UR26, UR14, UR10, UR26 ;  /* 0x0000000a0e1a72a4 */ /* 0x000fe4000f8e021a */
[----:B------:R-:W-:Y:S02]  /*1530*/  USEL UR8, UR4, UR8, !UP2 ;  /* 0x0000000804087287 */ /* 0x000fe4000d000000 */
[----:B------:R-:W-:Y:S02]  /*1540*/  @!UP0 USHF.R.U32.HI UR7, URZ, UR9, UR7 ;  /* 0x00000009ff078299 */ /* 0x000fe40008011607 */
[----:B------:R-:W-:Y:S02]  /*1550*/  UIADD3 UR9, UPT, UPT, -UR8, URZ, URZ ;  /* 0x000000ff08097290 */ /* 0x000fe4000fffe1ff */
[----:B------:R-:W-:Y:S02]  /*1560*/  @!UP0 USEL UR7, UR5, UR7, !UP2 ;  /* 0x0000000705078287 */ /* 0x000fe4000d000000 */
[----:B------:R-:W-:-:S02]  /*1570*/  UIMAD UR9, UR19, UR9, UR4 ;  /* 0x00000009130972a4 */ /* 0x000fc4000f8e0204 */
[----:B------:R-:W-:Y:S02]  /*1580*/  @!UP0 UIADD3 UR8, UPT, UPT, UR8, -UR7, URZ ;  /* 0x8000000708088290 */ /* 0x000fe4000fffe0ff */
[----:B------:R-:W-:Y:S02]  /*1590*/  @!UP0 UIMAD UR6, UR9, UR6, UR7 ;  /* 0x00000006090682a4 */ /* 0x000fe4000f8e0207 */
[----:B------:R-:W-:Y:S02]  /*15a0*/  @!UP0 UIMAD UR4, UR8, UR19, UR5 ;  /* 0x00000013080482a4 */ /* 0x000fe4000f8e0205 */
[----:B------:R-:W-:Y:S02]  /*15b0*/  UIMAD UR27, UR20, UR11, UR27 ;  /* 0x0000000b141b72a4 */ /* 0x000fe4000f8e021b */
[----:B------:R-:W-:Y:S01]  /*15c0*/  UIMAD UR26, UR4, UR14, UR26 ;  /* 0x0000000e041a72a4 */ /* 0x000fe2000f8e021a */
[----:B------:R-:W-:Y:S02]  /*15d0*/  @!UP0 UMOV UR5, UR6 ;  /* 0x0000000600058c82 */ /* 0x000fe40008000000 */
[----:B------:R-:W-:-:S12]  /*15e0*/  UIMAD UR27, UR5, UR20, UR27 ;  /* 0x00000014051b72a4 */ /* 0x000fd8000f8e021b */
.L_x_18:
[----:B------:R-:W-:Y:S02]  /*15f0*/  UISETP.NE.AND UP2, UPT, UR22, 0x1, UPT ;  /* 0x000000011600788c */ /* 0x000fe4000bf45270 */
[----:B------:R-:W-:Y:S02]  /*1600*/  ULOP3.LUT UR29, UR29, 0xffff, URZ, 0xc0, !UPT ;  /* 0x0000ffff1d1d7892 */ /* 0x000fe4000f8ec0ff */
[----:B------:R-:W-:Y:S02]  /*1610*/  UISETP.NE.AND UP0, UPT, UR18, 0x2, UPT ;  /* 0x000000021200788c */ /* 0x000fe4000bf05270 */
[----:B------:R-:W-:Y:S02]  /*1620*/  ULOP3.LUT UR30, UR30, 0x800, URZ, 0xc0, !UPT ;  /* 0x000008001e1e7892 */ /* 0x000fe4000f8ec0ff */
[----:B------:R-:W-:Y:S02]  /*1630*/  ULOP3.LUT UR54, UR54, 0x40, URZ, 0xc0, !UPT ;  /* 0x0000004036367892 */ /* 0x000fe4000f8ec0ff */
[----:B------:R-:W-:Y:S01]  /*1640*/  USHF.L.U32 UR29, UR23, UR29, URZ ;  /* 0x0000001d171d7299 */ /* 0x000fe200080006ff */
[----:B------:R-:W-:Y:S11]  /*1650*/  BRA.U UP2, `(.L_x_19) ;  /* 0x0000000102407547 */ /* 0x000ff6000b800000 */
[----:B------:R-:W2:Y:S01]  /*1660*/  LDCU.128 UR8, c[0x0][0xb10] ;  /* 0x00016200ff0877ac */ /* 0x000ea20008000c00 */
[----:B------:R-:W3:Y:S01]  /*1670*/  LDCU UR12, c[0x0][0xb0c] ;  /* 0x00016180ff0c77ac */ /* 0x000ee20008000800 */
[----:B------:R-:W4:Y:S01]  /*1680*/  LDCU UR13, c[0x0][0xb20] ;  /* 0x00016400ff0d77ac */ /* 0x000f220008000800 */
[----:B--2---:R-:W-:Y:S02]  /*1690*/  UIMAD.WIDE.U32 UR4, UR27, UR8, URZ ;  /* 0x000000081b0472a5 */ /* 0x004fe4000f8e00ff */
[----:B------:R-:W-:Y:S02]  /*16a0*/  UIMAD.WIDE.U32 UR6, UR26, UR11, URZ ;  /* 0x0000000b1a0672a5 */ /* 0x000fe4000f8e00ff */
[----:B---3--:R-:W-:Y:S02]  /*16b0*/  UISETP.NE.AND UP2, UPT, UR12, 0x1, UPT ;  /* 0x000000010c00788c */ /* 0x008fe4000bf45270 */
[----:B------:R-:W-:-:S03]  /*16c0*/  USHF.R.U32.HI UR5, URZ, UR9, UR5 ;  /* 0x00000009ff057299 */ /* 0x000fc60008011605 */
[----:B------:R-:W-:Y:S01]  /*16d0*/  UMOV UR4, UR7 ;  /* 0x0000000700047c82 */ /* 0x000fe20008000000 */
[----:B------:R-:W-:Y:S02]  /*16e0*/  USEL UR5, UR27, UR5, !UP2 ;  /* 0x000000051b057287 */ /* 0x000fe4000d000000 */
[----:B------:R-:W-:Y:S02]  /*16f0*/  UISETP.NE.AND UP2, UPT, UR10, 0x1, UPT ;  /* 0x000000010a00788c */ /* 0x000fe4000bf45270 */
[----:B----4-:R-:W-:-:S04]  /*1700*/  USHF.R.U32.HI UR4, URZ, UR13, UR4 ;  /* 0x0000000dff047299 */ /* 0x010fc80008011604 */
[----:B------:R-:W-:-:S04]  /*1710*/  USEL UR4, UR26, UR4, !UP2 ;  /* 0x000000041a047287 */ /* 0x000fc8000d000000 */
[----:B------:R-:W-:Y:S02]  /*1720*/  UIADD3 UR6, UPT, UPT, UR5, -UR4, URZ ;  /* 0x8000000405067290 */ /* 0x000fe4000fffe0ff */
[----:B------:R-:W-:Y:S02]  /*1730*/  UIADD3 UR4, UPT, UPT, -UR5, UR4, URZ ;  /* 0x0000000405047290 */ /* 0x000fe4000fffe1ff */
[----:B------:R-:W-:Y:S02]  /*1740*/  UIMAD UR26, UR6, UR10, UR26 ;  /* 0x0000000a061a72a4 */ /* 0x000fe4000f8e021a */
[----:B------:R-:W-:-:S12]  /*1750*/  UIMAD UR27, UR4, UR12, UR27 ;  /* 0x0000000c041b72a4 */ /* 0x000fd8000f8e021b */
.L_x_19:
[----:B------:R-:W-:Y:S05]  /*1760*/  BRA.U !UP6, `(.L_x_20) ;  /* 0x000000010e0c7547 */ /* 0x000fea000b800000 */
[----:B------:R-:W-:Y:S01]  /*1770*/  UCGABAR_WAIT ;  /* 0x0000000000007dc7 */ /* 0x000fe20008000000 */
[----:B------:R-:W-:Y:S01]  /*1780*/  CCTL.IVALL ;  /* 0x00000000ff00798f */ /* 0x000fe20002000000 */
[----:B------:R-:W-:Y:S05]  /*1790*/  BRA `(.L_x_21) ;  /* 0x0000000000047947 */ /* 0x000fea0003800000 */
.L_x_20:
[----:B------:R-:W-:Y:S06]  /*17a0*/  BAR.SYNC.DEFER_BLOCKING 0x0 ;  /* 0x0000000000007b1d */ /* 0x000fec0000010000 */
.L_x_21:
[----:B------:R-:W-:Y:S05]  /*17b0*/  BRA.U UP0, `(.L_x_22) ;  /* 0x0000001500947547 */ /* 0x000fea000b800000 */
[----:B------:R-:W2:Y:S01]  /*17c0*/  LDCU UR6, c[0x0][0x38c] ;  /* 0x00007180ff0677ac */ /* 0x000ea20008000800 */
[----:B------:R-:W-:Y:S01]  /*17d0*/  PLOP3.LUT P1, PT, PT, PT, UP4, 0x80, 0x8 ;  /* 0x000000000008781c */ /* 0x000fe20003f2f048 */
[----:B------:R-:W-:Y:S01]  /*17e0*/  IMAD.MOV.U32 R12, RZ, RZ, 0x1 ;  /* 0x00000001ff0c7424 */ /* 0x000fe200078e00ff */
[----:B------:R-:W-:Y:S02]  /*17f0*/  ISETP.NE.AND P2, PT, R0, RZ, P3 ;  /* 0x000000ff0000720c */ /* 0x000fe40001f45270 */
[----:B------:R-:W-:Y:S02]  /*1800*/  CS2R R10, SRZ ;  /* 0x00000000000a7805 */ /* 0x000fe4000001ff00 */
[----:B------:R-:W-:Y:S01]  /*1810*/  PLOP3.LUT P1, PT, P1, PT, PT, 0x8, 0x80 ;  /* 0x000000000080781c */ /* 0x000fe20000f2e170 */
[----:B------:R-:W-:Y:S01]  /*1820*/  IMAD.MOV.U32 R9, RZ, RZ, RZ ;  /* 0x000000ffff097224 */ /* 0x000fe200078e00ff */
[----:B------:R-:W3:Y:S01]  /*1830*/  LDCU UR48, c[0x0][0x370] ;  /* 0x00006e00ff3077ac */ /* 0x000ee20008000800 */
[----:B------:R-:W-:Y:S01]  /*1840*/  IMAD.MOV.U32 R8, RZ, RZ, 0x1 ;  /* 0x00000001ff087424 */ /* 0x000fe200078e00ff */
[----:B------:R-:W4:Y:S01]  /*1850*/  LDCU.64 UR40, c[0x0][0x348] ;  /* 0x00006900ff2877ac */ /* 0x000f220008000a00 */
[----:B------:R-:W-:Y:S01]  /*1860*/  ULEA.HI UR52, UR30, UR54, URZ, 0x1a ;  /* 0x000000361e347291 */ /* 0x000fe2000f8fd0ff */
[----:B------:R-:W1:Y:S01]  /*1870*/  LDCU UR46, c[0x0][0x374] ;  /* 0x00006e80ff2e77ac */ /* 0x000e620008000800 */
[----:B--2---:R-:W-:-:S02]  /*1880*/  UIADD3 UR5, UPT, UPT, UR6, 0x7f, URZ ;  /* 0x0000007f06057890 */ /* 0x004fc4000fffe0ff */
[----:B------:R-:W-:Y:S02]  /*1890*/  UIADD3 UR55, UPT, UPT, UR6, 0xfe, URZ ;  /* 0x000000fe06377890 */ /* 0x000fe4000fffe0ff */
[----:B------:R-:W-:Y:S01]  /*18a0*/  USHF.R.S32.HI UR4, URZ, 0x1f, UR5 ;  /* 0x0000001fff047899 */ /* 0x000fe20008011405 */
[----:B------:R-:W-:-:S03]  /*18b0*/  UMOV UR15, URZ ;  /* 0x000000ff000f7c82 */ /* 0x000fc60008000000 */
[----:B------:R-:W-:Y:S02]  /*18c0*/  ULEA.HI UR4, UR4, UR5, URZ, 0x7 ;  /* 0x0000000504047291 */ /* 0x000fe4000f8f38ff */
[----:B------:R-:W-:Y:S02]  /*18d0*/  UIADD3 UR5, UPT, UPT, UR6, -0x1, URZ ;  /* 0xffffffff06057890 */ /* 0x000fe4000fffe0ff */
[----:B------:R-:W-:Y:S02]  /*18e0*/  USHF.R.S32.HI UR50, URZ, 0x7, UR4 ;  /* 0x00000007ff327899 */ /* 0x000fe40008011404 */
[----:B------:R-:W-:Y:S02]  /*18f0*/  UISETP.GE.U32.AND UP1, UPT, UR5, -0xff, UPT ;  /* 0xffffff010500788c */ /* 0x000fe4000bf26070 */
[----:B------:R-:W-:-:S04]  /*1900*/  UISETP.LT.U32.AND UP0, UPT, UR50, 0x6, UPT ;  /* 0x000000063200788c */ /* 0x000fc8000bf01070 */
[----:B------:R-:W-:Y:S02]  /*1910*/  USEL UR49, UR50, 0x6, UP0 ;  /* 0x0000000632317887 */ /* 0x000fe40008000000 */
[----:B------:R-:W-:Y:S02]  /*1920*/  UISETP.NE.AND UP0, UPT, UR18, URZ, UPT ;  /* 0x000000ff1200728c */ /* 0x000fe4000bf05270 */
[----:B------:R-:W-:Y:S02]  /*1930*/  UIADD3 UR4, UPT, UPT, UR49, -0x1, URZ ;  /* 0xffffffff31047890 */ /* 0x000fe4000fffe0ff */
[----:B------:R-:W-:Y:S02]  /*1940*/  @UP1 UIADD3 UR4, UPT, UPT, UR49, URZ, URZ ;  /* 0x000000ff31041290 */ /* 0x000fe4000fffe0ff */
[----:B------:R-:W-:Y:S02]  /*1950*/  USEL UR31, UR53, 0x2, UP0 ;  /* 0x00000002351f7887 */ /* 0x000fe40008000000 */
[----:B------:R-:W-:-:S02]  /*1960*/  UIADD3 UR53, UPT, UPT, UR50, -UR49, URZ ;  /* 0x8000003132357290 */ /* 0x000fc4000fffe0ff */
[----:B------:R-:W-:Y:S02]  /*1970*/  UIADD3 UR42, UPT, UPT, UR4, 0x1, URZ ;  /* 0x00000001042a7890 */ /* 0x000fe4000fffe0ff */
[----:B-1-34-:R-:W-:-:S12]  /*1980*/  UIADD3 UR51, UPT, UPT, -UR4, URZ, URZ ;  /* 0x000000ff04337290 */ /* 0x01afd8000fffe1ff */
.L_x_44:
[----:B------:R-:W-:Y:S01]  /*1990*/  UISETP.NE.AND UP0, UPT, UR47, URZ, UPT ;  /* 0x000000ff2f00728c */ /* 0x000fe2000bf05270 */
[----:B------:R-:W1:Y:S08]  /*19a0*/  S2UR UR47, SR_CgaCtaId ;  /* 0x00000000002f79c3 */ /* 0x000e700000008800 */
[----:B------:R-:W-:Y:S05]  /*19b0*/  BRA.U UP0, `(.L_x_23) ;  /* 0x0000000100347547 */ /* 0x000fea000b800000 */
[----:B------:R-:W2:Y:S01]  /*19c0*/  S2R R0, SR_CgaCtaId ;  /* 0x0000000000007919 */ /* 0x000ea20000008800 */
[----:B------:R-:W-:-:S04]  /*19d0*/  MOV R2, 0x400 ;  /* 0x0000040000027802 */ /* 0x000fc80000000f00 */
[----:B--2---:R-:W-:Y:S02]  /*19e0*/  LEA R0, R0, R2, 0x18 ;  /* 0x0000000200007211 */ /* 0x004fe400078ec0ff */
[----:B------:R-:W-:-:S03]  /*19f0*/  SHF.L.U32 R2, R8, 0x1f, RZ ;  /* 0x0000001f08027819 */ /* 0x000fc600000006ff */
[----:B------:R-:W-:-:S04]  /*1a00*/  IMAD R0, R9, 0x8, R0 ;  /* 0x0000000809007824 */ /* 0x000fc800078e0200 */
[----:B------:R-:W2:Y:S02]  /*1a10*/  SYNCS.PHASECHK.TRANS64.TRYWAIT P0, [R0+URZ+0x120], R2 ;  /* 0x00012002000075a7 */ /* 0x000ea400080011ff */
[----:B--2---:R-:W-:Y:S05]  /*1a20*/  @!P0 BRA `(.L_x_24) ;  /* 0x0000007800488947 */ /* 0x004fea0003800000 */
.L_x_153:
[----:B------:R-:W-:Y:S01]  /*1a30*/  VIADD R9, R9, 0x1 ;  /* 0x0000000109097836 */ /* 0x000fe20000000000 */
[----:B------:R2:W-:Y:S04]  /*1a40*/  SYNCS.ARRIVE.TRANS64.A1T0 RZ, [R0+URZ+0x110], RZ ;  /* 0x000110ff00ff79a7 */ /* 0x0005e800081000ff */
[----:B------:R-:W-:-:S04]  /*1a50*/  ISETP.NE.AND P0, PT, R9, 0x2, PT ;  /* 0x000000020900780c */ /* 0x000fc80003f05270 */
[----:B------:R-:W-:Y:S02]  /*1a60*/  SEL R9, R9, RZ, P0 ;  /* 0x000000ff09097207 */ /* 0x000fe40000000000 */
[----:B--2---:R-:W-:-:S04]  /*1a70*/  SEL R0, RZ, 0x1, P0 ;  /* 0x00000001ff007807 */ /* 0x004fc80000000000 */
[----:B------:R-:W-:-:S07]  /*1a80*/  LOP3.LUT R8, R8, R0, RZ, 0x3c, !PT ;  /* 0x0000000008087212 */ /* 0x000fce00078e3cff */
.L_x_23:
[----:B------:R-:W-:Y:S01]  /*1a90*/  UMOV UR14, 0x400 ;  /* 0x00000400000e7882 */ /* 0x000fe20000000000 */
[----:B------:R-:W-:Y:S01]  /*1aa0*/  UISETP.GE.U32.AND UP0, UPT, UR55, 0xff, UPT ;  /* 0x000000ff3700788c */ /* 0x000fe2000bf06070 */
[----:B------:R-:W-:Y:S01]  /*1ab0*/  SHF.L.U32 R0, R12, 0x1f, RZ ;  /* 0x0000001f0c007819 */ /* 0x000fe200000006ff */
[----:B-1----:R-:W-:Y:S02]  /*1ac0*/  ULEA UR14, UR47, UR14, 0x18 ;  /* 0x0000000e2f0e7291 */ /* 0x002fe4000f8ec0ff */
[----:B------:R-:W-:Y:S02]  /*1ad0*/  ULEA UR19, UR26, UR52, 0x7 ;  /* 0x000000341a137291 */ /* 0x000fe4000f8e38ff */
[----:B------:R-:W-:Y:S01]  /*1ae0*/  ULEA UR4, UR15, UR14, 0x3 ;  /* 0x0000000e0f047291 */ /* 0x000fe2000f8e18ff */
[----:B------:R-:W-:-:S08]  /*1af0*/  UMOV UR13, URZ ;  /* 0x000000ff000d7c82 */ /* 0x000fd00008000000 */
[----:B------:R1:W2:Y:S01]  /*1b00*/  SYNCS.PHASECHK.TRANS64.TRYWAIT P0, [UR4+0x30], R0 ;  /* 0x00003000ff0075a7 */ /* 0x0002a20008001104 */
[----:B------:R-:W-:-:S04]  /*1b10*/  ULEA.HI UR4, UR27, UR27, URZ, 0x1 ;  /* 0x0000001b1b047291 */ /* 0x000fc8000f8f08ff */
[----:B------:R-:W-:-:S04]  /*1b20*/  USHF.L.U32 UR4, UR4, 0x6, URZ ;  /* 0x0000000604047899 */ /* 0x000fc800080006ff */
[----:B------:R-:W-:Y:S01]  /*1b30*/  ULOP3.LUT UR35, UR54, 0xffffff80, UR4, 0xf8, !UPT ;  /* 0xffffff8036237892 */ /* 0x000fe2000f8ef804 */
[----:B------:R-:W-:Y:S11]  /*1b40*/  BRA.U !UP0, `(.L_x_25) ;  /* 0x0000000108f87547 */ /* 0x000ff6000b800000 */
[----:B------:R-:W-:Y:S01]  /*1b50*/  UMOV UR21, UR51 ;  /* 0x0000003300157c82 */ /* 0x000fe20008000000 */
[----:B------:R-:W-:Y:S01]  /*1b60*/  UMOV UR4, UR15 ;  /* 0x0000000f00047c82 */ /* 0x000fe20008000000 */
[----:B------:R-:W-:-:S05]  /*1b70*/  UMOV UR26, 0x40 ;  /* 0x00000040001a7882 */ /* 0x000fca0000000000 */
.L_x_31:
[----:B------:R-:W-:Y:S01]  /*1b80*/  ULEA UR33, UR4, UR14, 0x3 ;  /* 0x0000000e04217291 */ /* 0x000fe2000f8e18ff */
[----:B------:R-:W-:Y:S01]  /*1b90*/  @P3 MOV R2, 0x10000 ;  /* 0x0001000000023802 */ /* 0x000fe20000000f00 */
[----:B--2-4-:R-:W-:Y:S10]  /*1ba0*/  @P0 BRA `(.L_x_26) ;  /* 0x00000000000c0947 */ /* 0x014ff40003800000 */
[----:B------:R-:W-:-:S04]  /*1bb0*/  SHF.L.U32 R3, R12, 0x1f, RZ ;  /* 0x0000001f0c037819 */ /* 0x000fc800000006ff */
[----:B------:R-:W2:Y:S02]  /*1bc0*/  SYNCS.PHASECHK.TRANS64.TRYWAIT P0, [UR33+0x30], R3 ;  /* 0x00003003ff0075a7 */ /* 0x000ea40008001121 */
[----:B--2---:R-:W-:Y:S05]  /*1bd0*/  @!P0 BRA `(.L_x_27) ;  /* 0x0000007400f08947 */ /* 0x004fea0003800000 */
.L_x_26:
[----:B------:R2:W-:Y:S01]  /*1be0*/  @P3 SYNCS.ARRIVE.TRANS64 RZ, [UR33], R2 ;  /* 0x00000002ffff39a7 */ /* 0x0005e20008000021 */
[----:B------:R-:W-:Y:S02]  /*1bf0*/  ULOP3.LUT UR5, UR31, 0x2, URZ, 0xfc, !UPT ;  /* 0x000000021f057892 */ /* 0x000fe4000f8efcff */
[----:B------:R-:W-:Y:S02]  /*1c00*/  UIADD3 UR21, UPT, UPT, UR21, 0x1, URZ ;  /* 0x0000000115157890 */ /* 0x000fe4000fffe0ff */
[----:B------:R-:W-:Y:S02]  /*1c10*/  UISETP.NE.AND UP0, UPT, UR5, 0x2, UPT ;  /* 0x000000020500788c */ /* 0x000fe4000bf05270 */
[----:B------:R-:W-:-:S07]  /*1c20*/  UISETP.NE.AND UP2, UPT, UR21, 0x1, UPT ;  /* 0x000000011500788c */ /* 0x000fce000bf45270 */
[----:B------:R-:W-:Y:S05]  /*1c30*/  BRA.U UP0, `(.L_x_28) ;  /* 0x0000000100047547 */ /* 0x000fea000b800000 */
[----:B------:R-:W-:Y:S05]  /*1c40*/  BPT.TRAP 0x1 ;  /* 0x000000040000795c */ /* 0x000fea0000300000 */
.L_x_28:
[----:B------:R-:W-:Y:S04]  /*1c50*/  BSSY.RECONVERGENT B0, `(.L_x_29) ;  /* 0x0000003000007945 */ /* 0x000fe80003800200 */
[----:B------:R-:W-:Y:S05]  /*1c60*/  @!P2 BRA `(.L_x_30) ;  /* 0x000000000004a947 */ /* 0x000fea0003800000 */
[----:B------:R-:W-:Y:S05]  /*1c70*/  BPT.TRAP 0x1 ;  /* 0x000000040000795c */ /* 0x000fea0000300000 */
.L_x_30:
[----:B------:R-:W-:Y:S05]  /*1c80*/  BSYNC.RECONVERGENT B0 ;  /* 0x0000000000007941 */ /* 0x000fea0003800200 */
.L_x_29:
[----:B------:R-:W-:Y:S02]  /*1c90*/  UIADD3 UR5, UPT, UPT, UR4, 0x1, URZ ;  /* 0x0000000104057890 */ /* 0x000fe4000fffe0ff */
[----:B------:R-:W-:Y:S02]  /*1ca0*/  ULEA UR8, UR4, UR30, 0xd ;  /* 0x0000001e04087291 */ /* 0x000fe4000f8e68ff */
[----:B------:R-:W-:Y:S02]  /*1cb0*/  UISETP.NE.AND UP0, UPT, UR5, 0x6, UPT ;  /* 0x000000060500788c */ /* 0x000fe4000bf05270 */
[----:B------:R-:W-:Y:S02]  /*1cc0*/  ULEA UR24, UR4, UR14, 0xe ;  /* 0x0000000e04187291 */ /* 0x000fe4000f8e70ff */
[----:B------:R-:W-:Y:S02]  /*1cd0*/  USEL UR6, URZ, 0x1, UP0 ;  /* 0x00000001ff067887 */ /* 0x000fe40008000000 */
[----:B------:R-:W-:-:S02]  /*1ce0*/  USEL UR15, UR5, URZ, UP0 ;  /* 0x000000ff050f7287 */ /* 0x000fc40008000000 */
[----:B------:R-:W-:Y:S02]  /*1cf0*/  UIADD3 UR4, UP0, UPT, UR40, 0x180, URZ ;  /* 0x0000018028047890 */ /* 0x000fe4000ff1e0ff */
[----:B------:R-:W-:Y:S01]  /*1d00*/  ULEA UR5, UR15, UR14, 0x3 ;  /* 0x0000000e0f057291 */ /* 0x000fe2000f8e18ff */
[----:B------:R-:W-:Y:S01]  /*1d10*/  LOP3.LUT R12, R12, UR6, RZ, 0x3c, !PT ;  /* 0x000000060c0c7c12 */ /* 0x000fe2000f8e3cff */
[----:B------:R-:W-:Y:S02]  /*1d20*/  UIADD3 UR6, UP1, UPT, UR40, 0x80, URZ ;  /* 0x0000008028067890 */ /* 0x000fe4000ff3e0ff */
[----:B------:R-:W-:Y:S01]  /*1d30*/  ULEA UR8, UR8, UR14, 0x1 ;  /* 0x0000000e08087291 */ /* 0x000fe2000f8e08ff */
[----:B-1----:R-:W-:Y:S01]  /*1d40*/  SHF.L.U32 R0, R12, 0x1f, RZ ;  /* 0x0000001f0c007819 */ /* 0x002fe200000006ff */
[----:B------:R-:W-:Y:S02]  /*1d50*/  UIADD3 UR34, UPT, UPT, UR26, -0x40, URZ ;  /* 0xffffffc01a227890 */ /* 0x000fe4000fffe0ff */
[----:B------:R-:W-:Y:S01]  /*1d60*/  ULOP3.LUT UR33, UR33, 0xfefffff8, URZ, 0xc0, !UPT ;  /* 0xfefffff821217892 */ /* 0x000fe2000f8ec0ff */
[----:B------:R3:W4:Y:S01]  /*1d70*/  SYNCS.PHASECHK.TRANS64.TRYWAIT P0, [UR5+0x30], R0 ;  /* 0x00003000ff0075a7 */ /* 0x0007220008001105 */
[----:B------:R-:W-:-:S02]  /*1d80*/  UIADD3.X UR7, UPT, UPT, URZ, UR41, URZ, UP1, !UPT ;  /* 0x00000029ff077290 */ /* 0x000fc40008ffe4ff */
[----:B------:R-:W-:Y:S02]  /*1d90*/  UIADD3 UR32, UPT, UPT, UR24, 0x4300, URZ ;  /* 0x0000430018207890 */ /* 0x000fe4000fffe0ff */
[----:B------:R-:W-:Y:S02]  /*1da0*/  UIADD3 UR24, UPT, UPT, UR24, 0x6300, URZ ;  /* 0x0000630018187890 */ /* 0x000fe4000fffe0ff */
[----:B------:R-:W-:Y:S02]  /*1db0*/  UIADD3.X UR5, UPT, UPT, URZ, UR41, URZ, UP0, !UPT ;  /* 0x00000029ff057290 */ /* 0x000fe400087fe4ff */
[----:B------:R-:W-:Y:S02]  /*1dc0*/  UIADD3 UR16, UPT, UPT, UR8, 0x1c300, URZ ;  /* 0x0001c30008107890 */ /* 0x000fe4000fffe0ff */
[----:B------:R-:W-:Y:S02]  /*1dd0*/  UPRMT UR13, URZ, 0x5410, UR29 ;  /* 0x00005410ff0d7896 */ /* 0x000fe4000800001d */
[----:B------:R-:W-:Y:S01]  /*1de0*/  UIADD3 UR8, UPT, UPT, UR8, 0x1e300, URZ ;  /* 0x0001e30008087890 */ /* 0x000fe2000fffe0ff */
[----:B------:R-:W-:Y:S01]  /*1df0*/  UMOV UR22, 0x0 ;  /* 0x0000000000167882 */ /* 0x000fe20000000000 */
[----:B------:R-:W-:Y:S01]  /*1e00*/  UMOV UR23, 0x10000000 ;  /* 0x1000000000177882 */ /* 0x000fe20000000000 */
[----:B------:R-:W-:Y:S01]  /*1e10*/  UMOV UR27, UR35 ;  /* 0x00000023001b7c82 */ /* 0x000fe20008000000 */
[----:B------:R-:W-:Y:S01]  /*1e20*/  UMOV UR28, UR36 ;  /* 0x00000024001c7c82 */ /* 0x000fe20008000000 */
[----:B------:R-:W-:Y:S01]  /*1e30*/  UMOV UR25, UR33 ;  /* 0x0000002100197c82 */ /* 0x000fe20008000000 */
[----:B------:R-:W-:Y:S01]  /*1e40*/  UMOV UR20, UR36 ;  /* 0x0000002400147c82 */ /* 0x000fe20008000000 */
[----:B------:R-:W-:Y:S01]  /*1e50*/  UMOV UR17, UR33 ;  /* 0x0000002100117c82 */ /* 0x000fe20008000000 */
[----:B------:R-:W-:Y:S01]  /*1e60*/  UMOV UR18, UR34 ;  /* 0x0000002200127c82 */ /* 0x000fe20008000000 */
[----:B------:R-:W-:Y:S01]  /*1e70*/  UTMALDG.3D.2CTA [UR32], [UR6], desc[UR22] ;  /* 0x00001620060075b4 */ /* 0x000fe20008211000 */
[----:B------:R-:W-:Y:S01]  /*1e80*/  UMOV UR10, UR26 ;  /* 0x0000001a000a7c82 */ /* 0x000fe20008000000 */
[----:B------:R-:W-:Y:S01]  /*1e90*/  UMOV UR11, UR19 ;  /* 0x00000013000b7c82 */ /* 0x000fe20008000000 */
[----:B------:R-:W-:Y:S01]  /*1ea0*/  UMOV UR12, UR36 ;  /* 0x00000024000c7c82 */ /* 0x000fe20008000000 */
[----:B------:R-:W-:Y:S01]  /*1eb0*/  UMOV UR9, UR33 ;  /* 0x0000002100097c82 */ /* 0x000fe20008000000 */
[----:B------:R1:W-:Y:S01]  /*1ec0*/  UTMALDG.3D.2CTA [UR24], [UR6], desc[UR22] ;  /* 0x00001618060075b4 */ /* 0x0003e20008211000 */
[----:B------:R-:W-:Y:S01]  /*1ed0*/  UTMALDG.3D.MULTICAST.2CTA [UR16], [UR4], UR13, desc[UR22] ;  /* 0x00001610040073b4 */ /* 0x000fe2000821180d */
[----:B------:R2:W-:Y:S01]  /*1ee0*/  UTMALDG.3D.MULTICAST.2CTA [UR8], [UR4], UR13, desc[UR22] ;  /* 0x00001608040073b4 */ /* 0x0005e2000821180d */
[----:B-1----:R-:W-:Y:S01]  /*1ef0*/  UIADD3 UR26, UPT, UPT, UR26, 0x80, URZ ;  /* 0x000000801a1a7890 */ /* 0x002fe2000fffe0ff */
[----:B--2---:R-:W-:Y:S01]  /*1f00*/  UMOV UR13, UR42 ;  /* 0x0000002a000d7c82 */ /* 0x004fe20008000000 */
[----:B------:R-:W-:Y:S01]  /*1f10*/  UMOV UR4, UR15 ;  /* 0x0000000f00047c82 */ /* 0x000fe20008000000 */
[----:B---3--:R-:W-:Y:S09]  /*1f20*/  BRA.U UP2, `(.L_x_31) ;  /* 0xfffffffd02147547 */ /* 0x008ff2000b83ffff */
.L_x_25:
[----:B------:R-:W-:Y:S01]  /*1f30*/  ULEA UR4, UR15, UR14, 0x3 ;  /* 0x0000000e0f047291 */ /* 0x000fe2000f8e18ff */
[----:B-1----:R-:W-:Y:S01]  /*1f40*/  SHF.L.U32 R0, R12, 0x1f, RZ ;  /* 0x0000001f0c007819 */ /* 0x002fe200000006ff */
[----:B------:R-:W-:Y:S01]  /*1f50*/  @!P1 SYNCS.ARRIVE.TRANS64.A1T0 RZ, [UR14+0xa8], RZ ;  /* 0x0000a8ffffff99a7 */ /* 0x000fe2000810000e */
[----:B------:R-:W-:-:S06]  /*1f60*/  UISETP.GT.AND UP0, UPT, UR50, UR49, UPT ;  /* 0x000000313200728c */ /* 0x000fcc000bf04270 */
[----:B------:R1:W3:Y:S03]  /*1f70*/  SYNCS.PHASECHK.TRANS64.TRYWAIT P1, [UR4+0x30], R0 ;  /* 0x00003000ff0075a7 */ /* 0x0002e60008021104 */
[----:B------:R-:W-:Y:S05]  /*1f80*/  BRA.U !UP0, `(.L_x_32) ;  /* 0x0000000508047547 */ /* 0x000fea000b800000 */
[----:B------:R-:W-:Y:S01]  /*1f90*/  UIADD3 UR37, UPT, UPT, UR53, UR13, URZ ;  /* 0x0000000d35257290 */ /* 0x000fe2000fffe0ff */
[----:B------:R-:W-:-:S11]  /*1fa0*/  UMOV UR6, UR15 ;  /* 0x0000000f00067c82 */ /* 0x000fd60008000000 */
.L_x_40:
[----:B------:R-:W-:Y:S01]  /*1fb0*/  ULEA UR7, UR6, UR14, 0x3 ;  /* 0x0000000e06077291 */ /* 0x000fe2000f8e18ff */
[----:B---3--:R-:W-:Y:S01]  /*1fc0*/  @P3 MOV R2, 0x10000 ;  /* 0x0001000000023802 */ /* 0x008fe20000000f00 */
[----:B--23--:R-:W-:Y:S10]  /*1fd0*/  @P1 BRA `(.L_x_33) ;  /* 0x00000000000c1947 */ /* 0x00cff40003800000 */
[----:B------:R-:W-:-:S04]  /*1fe0*/  SHF.L.U32 R3, R12, 0x1f, RZ ;  /* 0x0000001f0c037819 */ /* 0x000fc800000006ff */
[----:B--2-4-:R-:W2:Y:S02]  /*1ff0*/  SYNCS.PHASECHK.TRANS64.TRYWAIT P0, [UR7+0x30], R3 ;  /* 0x00003003ff0075a7 */ /* 0x014ea40008001107 */
[----:B--2---:R-:W-:Y:S05]  /*2000*/  @!P0 BRA `(.L_x_34) ;  /* 0x0000007000fc8947 */ /* 0x004fea0003800000 */
.L_x_33:
[----:B------:R3:W-:Y:S01]  /*2010*/  @P3 SYNCS.ARRIVE.TRANS64 RZ, [UR7], R2 ;  /* 0x00000002ffff39a7 */ /* 0x0007e20008000007 */
[----:B------:R-:W-:-:S04]  /*2020*/  ULOP3.LUT UR4, UR31, 0x2, URZ, 0xfc, !UPT ;  /* 0x000000021f047892 */ /* 0x000fc8000f8efcff */
[----:B------:R-:W-:-:S09]  /*2030*/  UISETP.NE.AND UP0, UPT, UR4, 0x2, UPT ;  /* 0x000000020400788c */ /* 0x000fd2000bf05270 */
[----:B------:R-:W-:Y:S05]  /*2040*/  BRA.U UP0, `(.L_x_35) ;  /* 0x0000000100047547 */ /* 0x000fea000b800000 */
[----:B------:R-:W-:Y:S05]  /*2050*/  BPT.TRAP 0x1 ;  /* 0x000000040000795c */ /* 0x000fea0000300000 */
.L_x_35:
[----:B------:R-:W-:Y:S04]  /*2060*/  BSSY.RECONVERGENT B0, `(.L_x_36) ;  /* 0x0000003000007945 */ /* 0x000fe80003800200 */
[----:B------:R-:W-:Y:S05]  /*2070*/  @!P2 BRA `(.L_x_37) ;  /* 0x000000000004a947 */ /* 0x000fea0003800000 */
[----:B------:R-:W-:Y:S05]  /*2080*/  BPT.TRAP 0x1 ;  /* 0x000000040000795c */ /* 0x000fea0000300000 */
.L_x_37:
[----:B------:R-:W-:Y:S05]  /*2090*/  BSYNC.RECONVERGENT B0 ;  /* 0x0000000000007941 */ /* 0x000fea0003800200 */
.L_x_36:
[----:B------:R-:W-:Y:S01]  /*20a0*/  UIADD3 UR4, UPT, UPT, UR6, 0x1, URZ ;  /* 0x0000000106047890 */ /* 0x000fe2000fffe0ff */
[----:B------:R-:W-:Y:S01]  /*20b0*/  BSSY.RECONVERGENT B0, `(.L_x_38) ;  /* 0x000002a000007945 */ /* 0x000fe20003800200 */
[----:B--2-4-:R-:W-:Y:S02]  /*20c0*/  ELECT P0, URZ, PT ;  /* 0x0000000000ff782f */ /* 0x014fe40003800000 */
[----:B------:R-:W-:-:S04]  /*20d0*/  UISETP.NE.AND UP0, UPT, UR4, 0x6, UPT ;  /* 0x000000060400788c */ /* 0x000fc8000bf05270 */
[----:B------:R-:W-:Y:S02]  /*20e0*/  USEL UR5, URZ, 0x1, UP0 ;  /* 0x00000001ff057887 */ /* 0x000fe40008000000 */
[----:B------:R-:W-:-:S04]  /*20f0*/  USEL UR15, UR4, URZ, UP0 ;  /* 0x000000ff040f7287 */ /* 0x000fc80008000000 */
[----:B------:R-:W-:Y:S01]  /*2100*/  ULEA UR4, UR15, UR14, 0x3 ;  /* 0x0000000e0f047291 */ /* 0x000fe2000f8e18ff */
[----:B------:R-:W-:-:S04]  /*2110*/  LOP3.LUT R12, R12, UR5, RZ, 0x3c, !PT ;  /* 0x000000050c0c7c12 */ /* 0x000fc8000f8e3cff */
[----:B-1----:R-:W-:-:S04]  /*2120*/  SHF.L.U32 R0, R12, 0x1f, RZ ;  /* 0x0000001f0c007819 */ /* 0x002fc800000006ff */
[----:B------:R1:W2:Y:S01]  /*2130*/  SYNCS.PHASECHK.TRANS64.TRYWAIT P1, [UR4+0x30], R0 ;  /* 0x00003000ff0075a7 */ /* 0x0002a20008021104 */
[----:B------:R-:W-:Y:S05]  /*2140*/  @!P0 BRA `(.L_x_39) ;  /* 0x0000000000808947 */ /* 0x000fea0003800000 */
[----:B------:R-:W-:Y:S02]  /*2150*/  ULEA UR8, UR6, UR30, 0xd ;  /* 0x0000001e06087291 */ /* 0x000fe4000f8e68ff */
[----:B------:R-:W-:Y:S02]  /*2160*/  ULEA UR24, UR6, UR14, 0xe ;  /* 0x0000000e06187291 */ /* 0x000fe4000f8e70ff */
[----:B------:R-:W-:Y:S02]  /*2170*/  UIADD3 UR4, UP1, UPT, UR40, 0x80, URZ ;  /* 0x0000008028047890 */ /* 0x000fe4000ff3e0ff */
[----:B------:R-:W-:Y:S02]  /*2180*/  USHF.L.U32 UR34, UR13, 0x7, URZ ;  /* 0x000000070d227899 */ /* 0x000fe400080006ff */
[----:B------:R-:W-:Y:S02]  /*2190*/  UIADD3 UR22, UP0, UPT, UR40, 0x180, URZ ;  /* 0x0000018028167890 */ /* 0x000fe4000ff1e0ff */
[----:B------:R-:W-:-:S02]  /*21a0*/  ULEA UR8, UR8, UR14, 0x1 ;  /* 0x0000000e08087291 */ /* 0x000fc4000f8e08ff */
[----:B------:R-:W-:Y:S02]  /*21b0*/  ULOP3.LUT UR33, UR7, 0xfefffff8, URZ, 0xc0, !UPT ;  /* 0xfefffff807217892 */ /* 0x000fe4000f8ec0ff */
[----:B------:R-:W-:Y:S02]  /*21c0*/  UIADD3.X UR5, UPT, UPT, URZ, UR41, URZ, UP1, !UPT ;  /* 0x00000029ff057290 */ /* 0x000fe40008ffe4ff */
[----:B------:R-:W-:Y:S02]  /*21d0*/  UIADD3 UR32, UPT, UPT, UR24, 0x4300, URZ ;  /* 0x0000430018207890 */ /* 0x000fe4000fffe0ff */
[----:B------:R-:W-:Y:S02]  /*21e0*/  UIADD3 UR26, UPT, UPT, UR34, 0x40, URZ ;  /* 0x00000040221a7890 */ /* 0x000fe4000fffe0ff */
[----:B------:R-:W-:Y:S02]  /*21f0*/  UIADD3 UR24, UPT, UPT, UR24, 0x6300, URZ ;  /* 0x0000630018187890 */ /* 0x000fe4000fffe0ff */
[----:B------:R-:W-:-:S02]  /*2200*/  UIADD3.X UR23, UPT, UPT, URZ, UR41, URZ, UP0, !UPT ;  /* 0x00000029ff177290 */ /* 0x000fc400087fe4ff */
        /* <DEDUP_REMOVED lines=11> */
[----:B------:R4:W-:Y:S01]  /*22c0*/  UTMALDG.3D.2CTA [UR32], [UR4], desc[UR38] ;  /* 0x00002620040075b4 */ /* 0x0009e20008211000 */
[----:B------:R-:W-:Y:S01]  /*22d0*/  UMOV UR11, UR19 ;  /* 0x00000013000b7c82 */ /* 0x000fe20008000000 */
[----:B------:R-:W-:Y:S01]  /*22e0*/  UMOV UR12, UR36 ;  /* 0x00000024000c7c82 */ /* 0x000fe20008000000 */
[----:B------:R-:W-:Y:S01]  /*22f0*/  UMOV UR9, UR33 ;  /* 0x0000002100097c82 */ /* 0x000fe20008000000 */
[----:B------:R-:W-:Y:S01]  /*2300*/  UMOV UR10, UR26 ;  /* 0x0000001a000a7c82 */ /* 0x000fe20008000000 */
[----:B------:R4:W-:Y:S01]  /*2310*/  UTMALDG.3D.2CTA [UR24], [UR4], desc[UR38] ;  /* 0x00002618040075b4 */ /* 0x0009e20008211000 */
[----:B------:R4:W-:Y:S01]  /*2320*/  UTMALDG.3D.MULTICAST.2CTA [UR16], [UR22], UR21, desc[UR38] ;  /* 0x00002610160073b4 */ /* 0x0009e20008211815 */
[----:B------:R4:W-:Y:S02]  /*2330*/  UTMALDG.3D.MULTICAST.2CTA [UR8], [UR22], UR21, desc[UR38] ;  /* 0x00002608160073b4 */ /* 0x0009e40008211815 */
[----:B----4-:R-:W-:Y:S01]  /*2340*/  NOP ;  /* 0x0000000000007918 */ /* 0x010fe20000000000 */
.L_x_39:
[----:B------:R-:W-:Y:S05]  /*2350*/  BSYNC.RECONVERGENT B0 ;  /* 0x0000000000007941 */ /* 0x000fea0003800200 */
.L_x_38:
[----:B------:R-:W-:Y:S01]  /*2360*/  UIADD3 UR13, UPT, UPT, UR13, 0x1, URZ ;  /* 0x000000010d0d7890 */ /* 0x000fe2000fffe0ff */
[----:B------:R-:W-:-:S03]  /*2370*/  UMOV UR6, UR15 ;  /* 0x0000000f00067c82 */ /* 0x000fc60008000000 */
[----:B------:R-:W-:-:S09]  /*2380*/  UISETP.NE.AND UP0, UPT, UR13, UR37, UPT ;  /* 0x000000250d00728c */ /* 0x000fd2000bf05270 */
[----:B------:R-:W-:Y:S05]  /*2390*/  BRA.U UP0, `(.L_x_40) ;  /* 0xfffffffd00047547 */ /* 0x000fea000b83ffff */
.L_x_32:
[C---:B------:R-:W-:Y:S01]  /*23a0*/  LEA R3, R11.reuse, UR14, 0x3 ;  /* 0x0000000e0b037c11 */ /* 0x040fe2000f8e18ff */
[----:B------:R-:W-:Y:S01]  /*23b0*/  NOP ;  /* 0x0000000000007918 */ /* 0x000fe20000000000 */
[----:B-1----:R-:W-:Y:S02]  /*23c0*/  SHF.L.U32 R0, R10, 0x1f, RZ ;  /* 0x0000001f0a007819 */ /* 0x002fe400000006ff */
[----:B------:R-:W-:Y:S02]  /*23d0*/  LEA R4, R11, UR14, 0x4 ;  /* 0x0000000e0b047c11 */ /* 0x000fe4000f8e20ff */
[----:B--2-4-:R-:W1:Y:S02]  /*23e0*/  SYNCS.PHASECHK.TRANS64.TRYWAIT P0, [R3+URZ+0xb0], R0 ;  /* 0x0000b000030075a7 */ /* 0x014e6400080011ff */
[----:B-1----:R-:W-:Y:S05]  /*23f0*/  @!P0 BRA `(.L_x_41) ;  /* 0x0000007000188947 */ /* 0x002fea0003800000 */
.L_x_156:
[----:B------:R-:W2:Y:S01]  /*2400*/  LDS.128 R4, [R4+0x140] ;  /* 0x0001400004047984 */ /* 0x000ea20000000c00 */
[----:B------:R-:W-:Y:S01]  /*2410*/  UISETP.GE.AND UP0, UPT, UR45, 0x1, UPT ;  /* 0x000000012d00788c */ /* 0x000fe2000bf06270 */
[----:B------:R-:W-:Y:S01]  /*2420*/  @!PT LDS RZ, [RZ] ;  /* 0x00000000fffff984 */ /* 0x000fe20000000800 */
[----:B------:R-:W-:Y:S01]  /*2430*/  @!PT LDS RZ, [RZ] ;  /* 0x00000000fffff984 */ /* 0x000fe20000000800 */
[----:B------:R-:W-:Y:S01]  /*2440*/  @!PT LDS RZ, [RZ] ;  /* 0x00000000fffff984 */ /* 0x000fe20000000800 */
[----:B------:R-:W-:Y:S01]  /*2450*/  @!PT LDS RZ, [RZ] ;  /* 0x00000000fffff984 */ /* 0x000fe20000000800 */
[----:B------:R4:W-:Y:S06]  /*2460*/  MEMBAR.ALL.CTA ;  /* 0x0000000000007992 */ /* 0x0009ec0000008000 */
[----:B----4-:R-:W4:Y:S01]  /*2470*/  FENCE.VIEW.ASYNC.S ;  /* 0x00000000000073c6 */ /* 0x010f220000000000 */
[----:B--2---:R-:W-:-:S13]  /*2480*/  LOP3.LUT P0, RZ, R6, 0x1, RZ, 0xc0, !PT ;  /* 0x0000000106ff7812 */ /* 0x004fda000780c0ff */
[----:B----4-:R-:W-:Y:S01]  /*2490*/  VOTEU.ANY UP1, P0 ;  /* 0x0000000000ff7886 */ /* 0x010fe20000020100 */
[----:B------:R-:W-:-:S13]  /*24a0*/  PLOP3.LUT P0, PT, PT, PT, UP1, 0x80, 0x8 ;  /* 0x000000000008781c */ /* 0x000fda0003f0f018 */
[----:B-1----:R-:W-:Y:S02]  /*24b0*/  @P0 LOP3.LUT R0, R5, 0xffff, RZ, 0xc0, !PT ;  /* 0x0000ffff05000812 */ /* 0x002fe400078ec0ff */
[----:B---3--:R-:W-:Y:S02]  /*24c0*/  @P0 MOV R2, R4 ;  /* 0x0000000400020202 */ /* 0x008fe40000000f00 */
[----:B------:R-:W-:Y:S01]  /*24d0*/  @P0 R2UR UR5, R0 ;  /* 0x00000000000502ca */ /* 0x000fe200000e0000 */
[----:B------:R-:W-:Y:S01]  /*24e0*/  VIADD R0, R3, 0xc0 ;  /* 0x000000c003007836 */ /* 0x000fe20000000000 */
[----:B------:R-:W-:Y:S02]  /*24f0*/  @P0 SHF.R.U32.HI R4, RZ, 0x10, R5 ;  /* 0x00000010ff040819 */ /* 0x000fe40000011605 */
[----:B------:R-:W-:Y:S02]  /*2500*/  @P0 R2UR UR6, R2 ;  /* 0x00000000020602ca */ /* 0x000fe400000e0000 */
[----:B------:R-:W-:-:S02]  /*2510*/  PRMT R0, RZ, 0x654, R0 ;  /* 0x00000654ff007816 */ /* 0x000fc40000000000 */
[----:B------:R-:W-:Y:S02]  /*2520*/  @P0 R2UR UR4, R4 ;  /* 0x00000000040402ca */ /* 0x000fe400000e0000 */
[----:B------:R1:W-:Y:S03]  /*2530*/  SYNCS.ARRIVE.TRANS64.RED.A1T0 RZ, [R0+URZ], RZ ;  /* 0x000000ff00ff79a7 */ /* 0x0003e600081004ff */
[----:B------:R-:W-:-:S04]  /*2540*/  @UP1 UMOV UR43, UR5 ;  /* 0x00000005002b1c82 */ /* 0x000fc80008000000 */
[----:B------:R-:W-:-:S04]  /*2550*/  @UP1 UMOV UR44, UR6 ;  /* 0x00000006002c1c82 */ /* 0x000fc80008000000 */
[----:B------:R-:W-:Y:S01]  /*2560*/  @UP1 UMOV UR36, UR4 ;  /* 0x0000000400241c82 */ /* 0x000fe20008000000 */
[----:B------:R-:W-:Y:S05]  /*2570*/  BRA.U !UP0, `(.L_x_42) ;  /* 0x0000000108d47547 */ /* 0x000fea000b800000 */
[----:B------:R-:W2:Y:S01]  /*2580*/  LDCU.128 UR16, c[0x0][0xb10] ;  /* 0x00016200ff1077ac */ /* 0x000ea20008000c00 */
[----:B------:R-:W3:Y:S01]  /*2590*/  LDCU UR23, c[0x0][0xb20] ;  /* 0x00016400ff1777ac */ /* 0x000ee20008000800 */
[----:B------:R-:W4:Y:S01]  /*25a0*/  LDCU UR22, c[0x0][0xb0c] ;  /* 0x00016180ff1677ac */ /* 0x000f220008000800 */
[----:B------:R-:W1:Y:S01]  /*25b0*/  LDCU.64 UR8, c[0x0][0xb28] ;  /* 0x00016500ff0877ac */ /* 0x000e620008000a00 */
[----:B------:R-:W-:Y:S02]  /*25c0*/  UISETP.NE.AND UP3, UPT, UR45, 0x1, UPT ;  /* 0x000000012d00788c */ /* 0x000fe4000bf65270 */
[----:B--2---:R-:W-:Y:S02]  /*25d0*/  UIMAD.WIDE.U32 UR6, UR46, UR19, URZ ;  /* 0x000000132e0672a5 */ /* 0x004fe4000f8e00ff */
[----:B------:R-:W-:Y:S02]  /*25e0*/  UIMAD.WIDE.U32 UR4, UR48, UR16, URZ ;  /* 0x00000010300472a5 */ /* 0x000fe4000f8e00ff */
[----:B------:R-:W-:-:S02]  /*25f0*/  UISETP.NE.AND UP0, UPT, UR18, 0x1, UPT ;  /* 0x000000011200788c */ /* 0x000fc4000bf05270 */
[----:B------:R-:W-:Y:S01]  /*2600*/  UIMAD.WIDE.U32 UR20, UR43, UR19, URZ ;  /* 0x000000132b1472a5 */ /* 0x000fe2000f8e00ff */
[----:B------:R-:W-:Y:S02]  /*2610*/  UMOV UR6, UR7 ;  /* 0x0000000700067c82 */ /* 0x000fe40008000000 */
[----:B------:R-:W-:Y:S01]  /*2620*/  UMOV UR4, UR5 ;  /* 0x0000000500047c82 */ /* 0x000fe20008000000 */
[----:B---3--:R-:W-:Y:S02]  /*2630*/  USHF.R.U32.HI UR6, URZ, UR23, UR6 ;  /* 0x00000017ff067299 */ /* 0x008fe40008011606 */
[----:B----4-:R-:W-:Y:S02]  /*2640*/  UISETP.NE.AND UP2, UPT, UR22, 0x1, UPT ;  /* 0x000000011600788c */ /* 0x010fe4000bf45270 */
[----:B------:R-:W-:Y:S02]  /*2650*/  USHF.R.U32.HI UR4, URZ, UR17, UR4 ;  /* 0x00000011ff047299 */ /* 0x000fe40008011604 */
[----:B------:R-:W-:-:S02]  /*2660*/  USEL UR5, UR46, UR6, !UP0 ;  /* 0x000000062e057287 */ /* 0x000fc4000c000000 */
[----:B------:R-:W-:Y:S02]  /*2670*/  USEL UR6, UR48, UR4, !UP2 ;  /* 0x0000000430067287 */ /* 0x000fe4000d000000 */
[----:B-1----:R-:W-:Y:S01]  /*2680*/  UIMAD.WIDE.U32 UR10, UR5, UR8, URZ ;  /* 0x00000008050a72a5 */ /* 0x002fe2000f8e00ff */
[----:B------:R-:W-:Y:S01]  /*2690*/  UMOV UR4, UR21 ;  /* 0x0000001500047c82 */ /* 0x000fe20008000000 */
[----:B------:R-:W-:Y:S02]  /*26a0*/  UIMAD.WIDE.U32 UR12, UR44, UR16, URZ ;  /* 0x000000102c0c72a5 */ /* 0x000fe4000f8e00ff */
[----:B------:R-:W-:-:S03]  /*26b0*/  UIMAD.WIDE.U32 UR20, UR6, UR8, URZ ;  /* 0x00000008061472a5 */ /* 0x000fc6000f8e00ff */
[----:B------:R-:W-:Y:S01]  /*26c0*/  UMOV UR10, UR11 ;  /* 0x0000000b000a7c82 */ /* 0x000fe20008000000 */
[----:B------:R-:W-:Y:S02]  /*26d0*/  USHF.R.U32.HI UR4, URZ, UR23, UR4 ;  /* 0x00000017ff047299 */ /* 0x000fe40008011604 */
[----:B------:R-:W-:Y:S01]  /*26e0*/  @UP3 USHF.R.U32.HI UR5, URZ, UR9, UR10 ;  /* 0x00000009ff053299 */ /* 0x000fe2000801160a */
[----:B------:R-:W-:Y:S01]  /*26f0*/  UMOV UR12, UR13 ;  /* 0x0000000d000c7c82 */ /* 0x000fe20008000000 */
[----:B------:R-:W-:Y:S01]  /*2700*/  UMOV UR20, UR21 ;  /* 0x0000001500147c82 */ /* 0x000fe20008000000 */
[----:B------:R-:W-:Y:S02]  /*2710*/  USHF.R.U32.HI UR17, URZ, UR17, UR12 ;  /* 0x00000011ff117299 */ /* 0x000fe4000801160c */
[----:B------:R-:W-:Y:S02]  /*2720*/  USEL UR4, UR43, UR4, !UP0 ;  /* 0x000000042b047287 */ /* 0x000fe4000c000000 */
[----:B------:R-:W-:-:S02]  /*2730*/  @UP3 USHF.R.U32.HI UR6, URZ, UR9, UR20 ;  /* 0x00000009ff063299 */ /* 0x000fc40008011614 */
[----:B------:R-:W-:Y:S02]  /*2740*/  UIMAD UR7, UR45, UR5, URZ ;  /* 0x000000052d0772a4 */ /* 0x000fe4000f8e02ff */
[----:B------:R-:W-:Y:S02]  /*2750*/  USEL UR5, UR44, UR17, !UP2 ;  /* 0x000000112c057287 */ /* 0x000fe4000d000000 */
[----:B------:R-:W-:Y:S02]  /*2760*/  UIMAD UR10, UR45, UR6, URZ ;  /* 0x000000062d0a72a4 */ /* 0x000fe4000f8e02ff */
[----:B------:R-:W-:Y:S02]  /*2770*/  UISETP.GE.AND UP0, UPT, UR4, UR7, UPT ;  /* 0x000000070400728c */ /* 0x000fe4000bf06270 */
[----:B------:R-:W-:Y:S02]  /*2780*/  UIMAD.WIDE.U32 UR12, UR4, UR8, URZ ;  /* 0x00000008040c72a5 */ /* 0x000fe4000f8e00ff */
[----:B------:R-:W-:-:S02]  /*2790*/  UISETP.GE.OR UP0, UPT, UR5, UR10, UP0 ;  /* 0x0000000a0500728c */ /* 0x000fc40008706670 */
        /* <DEDUP_REMOVED lines=19> */
.L_x_42:
[----:B------:R-:W2:Y:S02]  /*28d0*/  LDCU UR4, c[0x0][0xb30] ;  /* 0x00016600ff0477ac */ /* 0x000ea40008000800 */
[----:B--2---:R-:W-:-:S09]  /*28e0*/  UISETP.NE.AND UP0, UPT, UR4, 0x1, UPT ;  /* 0x000000010400788c */ /* 0x004fd2000bf05270 */
[----:B------:R-:W-:Y:S05]  /*28f0*/  BRA.U UP0, `(.L_x_43) ;  /* 0x0000000100447547 */ /* 0x000fea000b800000 */
[----:B------:R-:W2:Y:S01]  /*2900*/  LDCU.128 UR8, c[0x0][0xb10] ;  /* 0x00016200ff0877ac */ /* 0x000ea20008000c00 */
[----:B------:R-:W3:Y:S01]  /*2910*/  LDCU UR12, c[0x0][0xb0c] ;  /* 0x00016180ff0c77ac */ /* 0x000ee20008000800 */
[----:B------:R-:W4:Y:S01]  /*2920*/  LDCU UR13, c[0x0][0xb20] ;  /* 0x00016400ff0d77ac */ /* 0x000f220008000800 */
[----:B--2---:R-:W-:Y:S02]  /*2930*/  UIMAD.WIDE.U32 UR6, UR44, UR8, URZ ;  /* 0x000000082c0672a5 */ /* 0x004fe4000f8e00ff */
[----:B------:R-:W-:Y:S02]  /*2940*/  UIMAD.WIDE.U32 UR4, UR43, UR11, URZ ;  /* 0x0000000b2b0472a5 */ /* 0x000fe4000f8e00ff */
[----:B---3--:R-:W-:Y:S02]  /*2950*/  UISETP.NE.AND UP2, UPT, UR12, 0x1, UPT ;  /* 0x000000010c00788c */ /* 0x008fe4000bf45270 */
[----:B------:R-:W-:Y:S01]  /*2960*/  UISETP.NE.AND UP0, UPT, UR10, 0x1, UPT ;  /* 0x000000010a00788c */ /* 0x000fe2000bf05270 */
[----:B------:R-:W-:-:S02]  /*2970*/  UMOV UR6, UR7 ;  /* 0x0000000700067c82 */ /* 0x000fc40008000000 */
[----:B------:R-:W-:Y:S01]  /*2980*/  UMOV UR4, UR5 ;  /* 0x0000000500047c82 */ /* 0x000fe20008000000 */
[----:B------:R-:W-:Y:S02]  /*2990*/  USHF.R.U32.HI UR9, URZ, UR9, UR6 ;  /* 0x00000009ff097299 */ /* 0x000fe40008011606 */
[----:B----4-:R-:W-:Y:S02]  /*29a0*/  USHF.R.U32.HI UR4, URZ, UR13, UR4 ;  /* 0x0000000dff047299 */ /* 0x010fe40008011604 */
[----:B------:R-:W-:Y:S02]  /*29b0*/  USEL UR5, UR44, UR9, !UP2 ;  /* 0x000000092c057287 */ /* 0x000fe4000d000000 */
[----:B------:R-:W-:-:S04]  /*29c0*/  USEL UR4, UR43, UR4, !UP0 ;  /* 0x000000042b047287 */ /* 0x000fc8000c000000 */
[----:B------:R-:W-:Y:S02]  /*29d0*/  UIADD3 UR6, UPT, UPT, UR5, -UR4, URZ ;  /* 0x8000000405067290 */ /* 0x000fe4000fffe0ff */
[----:B------:R-:W-:Y:S02]  /*29e0*/  UIADD3 UR4, UPT, UPT, -UR5, UR4, URZ ;  /* 0x0000000405047290 */ /* 0x000fe4000fffe1ff */
[----:B------:R-:W-:Y:S02]  /*29f0*/  UIMAD UR43, UR6, UR10, UR43 ;  /* 0x0000000a062b72a4 */ /* 0x000fe4000f8e022b */
[----:B------:R-:W-:-:S12]  /*2a00*/  UIMAD UR44, UR4, UR12, UR44 ;  /* 0x0000000c042c72a4 */ /* 0x000fd8000f8e022c */
.L_x_43:
[----:B------:R-:W-:Y:S01]  /*2a10*/  VIADD R11, R11, 0x1 ;  /* 0x000000010b0b7836 */ /* 0x000fe20000000000 */
[----:B------:R-:W-:Y:S01]  /*2a20*/  R2UR UR4, R50 ;  /* 0x00000000320472ca */ /* 0x000fe200000e0000 */
[----:B------:R-:W-:Y:S01]  /*2a30*/  UIADD3 UR27, UPT, UPT, UR44, UR63, URZ ;  /* 0x0000003f2c1b7290 */ /* 0x000fe2000fffe0ff */
[----:B------:R-:W-:Y:S02]  /*2a40*/  PLOP3.LUT P1, PT, PT, PT, PT, 0x80, 0x8 ;  /* 0x000000000008781c */ /* 0x000fe40003f2f070 */
[----:B------:R-:W-:-:S04]  /*2a50*/  ISETP.NE.AND P0, PT, R11, 0x2, PT ;  /* 0x000000020b00780c */ /* 0x000fc80003f05270 */
[----:B-1----:R-:W-:Y:S02]  /*2a60*/  SEL R0, RZ, 0x1, P0 ;  /* 0x00000001ff007807 */ /* 0x002fe40000000000 */
[----:B------:R-:W-:Y:S02]  /*2a70*/  SEL R11, R11, RZ, P0 ;  /* 0x000000ff0b0b7207 */ /* 0x000fe40000000000 */
[----:B------:R-:W-:Y:S01]  /*2a80*/  LOP3.LUT R10, R10, R0, RZ, 0x3c, !PT ;  /* 0x000000000a0a7212 */ /* 0x000fe200078e3cff */
[----:B------:R-:W-:Y:S01]  /*2a90*/  UIADD3 UR26, UPT, UPT, UR43, UR4, URZ ;  /* 0x000000042b1a7290 */ /* 0x000fe2000fffe0ff */
[----:B------:R-:W-:Y:S11]  /*2aa0*/  BRA.U UP1, `(.L_x_44) ;  /* 0xffffffed01b87547 */ /* 0x000ff6000b83ffff */
[----:B------:R-:W-:Y:S01]  /*2ab0*/  UIADD3 UR14, UPT, UPT, UR14, 0x30, URZ ;  /* 0x000000300e0e7890 */ /* 0x000fe2000fffe0ff */
[----:B------:R-:W-:-:S03]  /*2ac0*/  SHF.L.U32 R2, R12, 0x1f, RZ ;  /* 0x0000001f0c027819 */ /* 0x000fc600000006ff */
[----:B------:R-:W-:-:S09]  /*2ad0*/  ULEA UR4, UR15, UR14, 0x3 ;  /* 0x0000000e0f047291 */ /* 0x000fd2000f8e18ff */
[----:B------:R-:W1:Y:S02]  /*2ae0*/  SYNCS.PHASECHK.TRANS64.TRYWAIT P0, [UR4], R2 ;  /* 0x00000002ff0075a7 */ /* 0x000e640008001104 */
[----:B-1----:R-:W-:Y:S05]  /*2af0*/  @!P0 BRA `(.L_x_45) ;  /* 0x00000068006c8947 */ /* 0x002fea0003800000 */
.L_x_158:
[----:B------:R-:W-:-:S04]  /*2b00*/  UIADD3 UR4, UPT, UPT, UR15, 0x1, URZ ;  /* 0x000000010f047890 */ /* 0x000fc8000fffe0ff */
[----:B------:R-:W-:-:S04]  /*2b10*/  UISETP.NE.AND UP0, UPT, UR4, 0x6, UPT ;  /* 0x000000060400788c */ /* 0x000fc8000bf05270 */
[----:B------:R-:W-:Y:S02]  /*2b20*/  USEL UR6, URZ, 0x1, UP0 ;  /* 0x00000001ff067887 */ /* 0x000fe40008000000 */
[----:B------:R-:W-:-:S04]  /*2b30*/  USEL UR4, UR4, URZ, UP0 ;  /* 0x000000ff04047287 */ /* 0x000fc80008000000 */
[----:B------:R-:W-:Y:S01]  /*2b40*/  ULEA UR5, UR4, UR14, 0x3 ;  /* 0x0000000e04057291 */ /* 0x000fe2000f8e18ff */
[----:B-1----:R-:W-:-:S04]  /*2b50*/  LOP3.LUT R2, R12, UR6, RZ, 0x3c, !PT ;  /* 0x000000060c027c12 */ /* 0x002fc8000f8e3cff */
[----:B------:R-:W-:-:S04]  /*2b60*/  SHF.L.U32 R3, R2, 0x1f, RZ ;  /* 0x0000001f02037819 */ /* 0x000fc800000006ff */
[----:B------:R-:W1:Y:S02]  /*2b70*/  SYNCS.PHASECHK.TRANS64.TRYWAIT P0, [UR5], R3 ;  /* 0x00000003ff0075a7 */ /* 0x000e640008001105 */
[----:B-1----:R-:W-:Y:S05]  /*2b80*/  @!P0 BRA `(.L_x_46) ;  /* 0x0000006800608947 */ /* 0x002fea0003800000 */
.L_x_160:
[----:B------:R-:W-:-:S04]  /*2b90*/  UIADD3 UR4, UPT, UPT, UR4, 0x1, URZ ;  /* 0x0000000104047890 */ /* 0x000fc8000fffe0ff */
[----:B------:R-:W-:-:S04]  /*2ba0*/  UISETP.NE.AND UP0, UPT, UR4, 0x6, UPT ;  /* 0x000000060400788c */ /* 0x000fc8000bf05270 */
[----:B------:R-:W-:Y:S02]  /*2bb0*/  USEL UR6, URZ, 0x1, UP0 ;  /* 0x00000001ff067887 */ /* 0x000fe40008000000 */
[----:B------:R-:W-:-:S04]  /*2bc0*/  USEL UR4, UR4, URZ, UP0 ;  /* 0x000000ff04047287 */ /* 0x000fc80008000000 */
[----:B------:R-:W-:Y:S01]  /*2bd0*/  ULEA UR5, UR4, UR14, 0x3 ;  /* 0x0000000e04057291 */ /* 0x000fe2000f8e18ff */
[----:B------:R-:W-:-:S04]  /*2be0*/  LOP3.LUT R2, R2, UR6, RZ, 0x3c, !PT ;  /* 0x0000000602027c12 */ /* 0x000fc8000f8e3cff */
[----:B-1----:R-:W-:-:S04]  /*2bf0*/  SHF.L.U32 R3, R2, 0x1f, RZ ;  /* 0x0000001f02037819 */ /* 0x002fc800000006ff */
[----:B------:R-:W1:Y:S02]  /*2c00*/  SYNCS.PHASECHK.TRANS64.TRYWAIT P0, [UR5], R3 ;  /* 0x00000003ff0075a7 */ /* 0x000e640008001105 */
[----:B-1----:R-:W-:Y:S05]  /*2c10*/  @!P0 BRA `(.L_x_47) ;  /* 0x0000006800548947 */ /* 0x002fea0003800000 */
.L_x_162:
        /* <DEDUP_REMOVED lines=9> */
.L_x_164:
        /* <DEDUP_REMOVED lines=9> */
.L_x_166:
[----:B------:R-:W-:-:S04]  /*2d40*/  UIADD3 UR4, UPT, UPT, UR4, 0x1, URZ ;  /* 0x0000000104047890 */ /* 0x000fc8000fffe0ff */
[----:B------:R-:W-:-:S04]  /*2d50*/  UISETP.NE.AND UP0, UPT, UR4, 0x6, UPT ;  /* 0x000000060400788c */ /* 0x000fc8000bf05270 */
[----:B------:R-:W-:Y:S02]  /*2d60*/  USEL UR5, URZ, 0x1, UP0 ;  /* 0x00000001ff057887 */ /* 0x000fe40008000000 */
[----:B------:R-:W-:-:S04]  /*2d70*/  USEL UR4, UR4, URZ, UP0 ;  /* 0x000000ff04047287 */ /* 0x000fc80008000000 */
[----:B------:R-:W-:Y:S01]  /*2d80*/  ULEA UR4, UR4, UR14, 0x3 ;  /* 0x0000000e04047291 */ /* 0x000fe2000f8e18ff */
[----:B------:R-:W-:-:S04]  /*2d90*/  LOP3.LUT R2, R2, UR5, RZ, 0x3c, !PT ;  /* 0x0000000502027c12 */ /* 0x000fc8000f8e3cff */
[----:B------:R-:W-:Y:S01]  /*2da0*/  SHF.L.U32 R2, R2, 0x1f, RZ ;  /* 0x0000001f02027819 */ /* 0x000fe200000006ff */
[----:B-1----:R-:W-:-:S07]  /*2db0*/  IMAD.U32 R0, RZ, RZ, UR4 ;  /* 0x00000004ff007e24 */ /* 0x002fce000f8e00ff */
.L_x_50:
[----:B-1----:R1:W2:Y:S02]  /*2dc0*/  SYNCS.PHASECHK.TRANS64.TRYWAIT P0, [R0+URZ], R2 ;  /* 0x00000002000075a7 */ /* 0x0022a400080011ff */
[----:B--2---:R-:W-:Y:S05]  /*2dd0*/  @!P0 NANOSLEEP.SYNCS 0x989680 ;  /* 0x009896800000895d */ /* 0x004fea0003900000 */
[----:B------:R-:W2:Y:S02]  /*2de0*/  @!P0 SYNCS.PHASECHK.TRANS64 P0, [R0+URZ], R2 ;  /* 0x00000002000085a7 */ /* 0x000ea400080010ff */
[----:B--2---:R-:W-:Y:S05]  /*2df0*/  @P0 EXIT ;  /* 0x000000000000094d */ /* 0x004fea0003800000 */
[----:B------:R-:W-:Y:S05]  /*2e00*/  BRA `(.L_x_50) ;  /* 0xfffffffc00ec7947 */ /* 0x000fea000383ffff */
.L_x_22:
[----:B------:R-:W-:-:S04]  /*2e10*/  UISETP.NE.AND UP0, UPT, UR47, URZ, UPT ;  /* 0x000000ff2f00728c */ /* 0x000fc8000bf05270 */
[----:B------:R-:W-:-:S09]  /*2e20*/  UISETP.NE.OR UP0, UPT, UR18, 0x1, UP0 ;  /* 0x000000011200788c */ /* 0x000fd20008705670 */
[----:B------:R-:W-:Y:S05]  /*2e30*/  BRA.U UP0, `(.L_x_51) ;  /* 0x0000000500487547 */ /* 0x000fea000b800000 */
[----:B------:R-:W-:Y:S01]  /*2e40*/  ISETP.GE.U32.AND P2, PT, R0, 0x4, PT ;  /* 0x000000040000780c */ /* 0x000fe20003f46070 */
[----:B------:R-:W-:Y:S01]  /*2e50*/  IMAD.MOV.U32 R12, RZ, RZ, 0x1 ;  /* 0x00000001ff0c7424 */ /* 0x000fe200078e00ff */
[----:B------:R-:W-:Y:S02]  /*2e60*/  CS2R R10, SRZ ;  /* 0x00000000000a7805 */ /* 0x000fe4000001ff00 */
[----:B------:R-:W-:Y:S01]  /*2e70*/  CS2R R8, SRZ ;  /* 0x0000000000087805 */ /* 0x000fe2000001ff00 */
[----:B------:R-:W-:Y:S01]  /*2e80*/  UMOV UR6, 0x400 ;  /* 0x0000040000067882 */ /* 0x000fe20000000000 */
[----:B------:R-:W-:Y:S01]  /*2e90*/  UMOV UR5, URZ ;  /* 0x000000ff00057c82 */ /* 0x000fe20008000000 */
[----:B------:R-:W-:-:S12]  /*2ea0*/  ULEA UR6, UR47, UR6, 0x18 ;  /* 0x000000062f067291 */ /* 0x000fd8000f8ec0ff */
.L_x_55:
[----:B------:R-:W-:Y:S02]  /*2eb0*/  LEA R2, R8, UR6, 0x3 ;  /* 0x0000000608027c11 */ /* 0x000fe4000f8e18ff */
[----:B------:R-:W-:-:S03]  /*2ec0*/  SHF.L.U32 R4, R9, 0x1f, RZ ;  /* 0x0000001f09047819 */ /* 0x000fc600000006ff */
[----:B------:R-:W-:Y:S01]  /*2ed0*/  VIADD R5, R2, 0x120 ;  /* 0x0000012002057836 */ /* 0x000fe20000000000 */
[----:B------:R-:W2:Y:S02]  /*2ee0*/  SYNCS.PHASECHK.TRANS64.TRYWAIT P0, [R2+URZ+0x110], R4 ;  /* 0x00011004020075a7 */ /* 0x000ea400080011ff */
[----:B--2---:R-:W-:Y:S05]  /*2ef0*/  @!P0 BRA `(.L_x_52) ;  /* 0x0000006400e48947 */ /* 0x004fea0003800000 */
.L_x_167:
[----:B------:R-:W-:Y:S01]  /*2f00*/  ULEA UR4, UR5, UR6, 0x3 ;  /* 0x0000000605047291 */ /* 0x000fe2000f8e18ff */
[----:B--2---:R-:W-:Y:S01]  /*2f10*/  PRMT R2, RZ, 0x654, R5 ;  /* 0x00000654ff027816 */ /* 0x004fe20000000005 */
[----:B------:R-:W-:Y:S01]  /*2f20*/  @!P2 IMAD.MOV.U32 R4, RZ, RZ, 0x10 ;  /* 0x00000010ff04a424 */ /* 0x000fe200078e00ff */
[----:B------:R-:W-:Y:S01]  /*2f30*/  SHF.L.U32 R5, R12, 0x1f, RZ ;  /* 0x0000001f0c057819 */ /* 0x000fe200000006ff */
[----:B------:R-:W-:Y:S01]  /*2f40*/  UIADD3 UR7, UPT, UPT, UR4, 0xb0, URZ ;  /* 0x000000b004077890 */ /* 0x000fe2000fffe0ff */
[----:B------:R2:W-:Y:S05]  /*2f50*/  SYNCS.ARRIVE.TRANS64.RED.A1T0 RZ, [R2+URZ], RZ ;  /* 0x000000ff02ff79a7 */ /* 0x0005ea00081004ff */
[----:B------:R-:W-:Y:S01]  /*2f60*/  IMAD.U32 R6, RZ, RZ, UR7 ;  /* 0x00000007ff067e24 */ /* 0x000fe2000f8e00ff */
[----:B------:R-:W3:Y:S04]  /*2f70*/  SYNCS.PHASECHK.TRANS64.TRYWAIT P0, [UR4+0xc0], R5 ;  /* 0x0000c005ff0075a7 */ /* 0x000ee80008001104 */
[----:B------:R-:W-:Y:S01]  /*2f80*/  PRMT R6, R0, 0x654, R6 ;  /* 0x0000065400067816 */ /* 0x000fe20000000006 */
[----:B--23--:R-:W-:Y:S06]  /*2f90*/  @!P0 BRA `(.L_x_53) ;  /* 0x0000006400d08947 */ /* 0x00cfec0003800000 */
.L_x_169:
[----:B------:R-:W-:Y:S01]  /*2fa0*/  ULEA UR8, UR5, UR6, 0x4 ;  /* 0x0000000605087291 */ /* 0x000fe2000f8e20ff */
[----:B------:R-:W-:Y:S01]  /*2fb0*/  SEL R3, R6, R3, !P2 ;  /* 0x0000000306037207 */ /* 0x000fe20005000000 */
[----:B------:R-:W-:Y:S01]  /*2fc0*/  UIADD3 UR9, UPT, UPT, UR4, 0xb0, URZ ;  /* 0x000000b004097890 */ /* 0x000fe2000fffe0ff */
[----:B--2---:R-:W-:Y:S01]  /*2fd0*/  LEA R2, R11, UR6, 0x3 ;  /* 0x000000060b027c11 */ /* 0x004fe2000f8e18ff */
[----:B------:R-:W-:Y:S01]  /*2fe0*/  UIADD3 UR8, UPT, UPT, UR8, 0x140, URZ ;  /* 0x0000014008087890 */ /* 0x000fe2000fffe0ff */
[----:B------:R2:W-:Y:S01]  /*2ff0*/  @!P2 SYNCS.ARRIVE.TRANS64.RED RZ, [R3+URZ], R4 ;  /* 0x0000000403ffa9a7 */ /* 0x0005e200080004ff */
[----:B------:R-:W-:Y:S01]  /*3000*/  UIADD3 UR4, UPT, UPT, UR5, 0x1, URZ ;  /* 0x0000000105047890 */ /* 0x000fe2000fffe0ff */
[----:B------:R-:W-:-:S03]  /*3010*/  VIADD R8, R8, 0x1 ;  /* 0x0000000108087836 */ /* 0x000fc60000000000 */
[----:B------:R-:W-:Y:S02]  /*3020*/  UISETP.NE.AND UP0, UPT, UR4, 0x2, UPT ;  /* 0x000000020400788c */ /* 0x000fe4000bf05270 */
[----:B------:R-:W-:Y:S01]  /*3030*/  ISETP.NE.AND P0, PT, R8, 0x2, PT ;  /* 0x000000020800780c */ /* 0x000fe20003f05270 */
[----:B------:R-:W-:Y:S06]  /*3040*/  UGETNEXTWORKID.BROADCAST [UR8], [UR9] ;  /* 0x00000000080073ca */ /* 0x000fec0008000100 */
[----:B------:R-:W-:Y:S02]  /*3050*/  USEL UR7, URZ, 0x1, UP0 ;  /* 0x00000001ff077887 */ /* 0x000fe40008000000 */
[----:B------:R-:W-:-:S04]  /*3060*/  USEL UR5, UR4, URZ, UP0 ;  /* 0x000000ff04057287 */ /* 0x000fc80008000000 */
[----:B------:R-:W-:Y:S02]  /*3070*/  LOP3.LUT R12, R12, UR7, RZ, 0x3c, !PT ;  /* 0x000000070c0c7c12 */ /* 0x000fe4000f8e3cff */
[----:B--2---:R-:W-:-:S04]  /*3080*/  SHF.L.U32 R4, R10, 0x1f, RZ ;  /* 0x0000001f0a047819 */ /* 0x004fc800000006ff */
[----:B------:R-:W2:Y:S02]  /*3090*/  SYNCS.PHASECHK.TRANS64.TRYWAIT P1, [R2+URZ+0xb0], R4 ;  /* 0x0000b004020075a7 */ /* 0x000ea400080211ff */
[----:B--2---:R-:W-:Y:S05]  /*30a0*/  @!P1 BRA `(.L_x_54) ;  /* 0x0000006400a49947 */ /* 0x004fea0003800000 */
.L_x_170:
[C---:B--2---:R-:W-:Y:S01]  /*30b0*/  LEA R4, R11.reuse, UR6, 0x4 ;  /* 0x000000060b047c11 */ /* 0x044fe2000f8e20ff */
[----:B------:R-:W-:Y:S01]  /*30c0*/  VIADD R2, R2, 0xc0 ;  /* 0x000000c002027836 */ /* 0x000fe20000000000 */
[----:B------:R-:W-:Y:S01]  /*30d0*/  SEL R8, R8, RZ, P0 ;  /* 0x000000ff08087207 */ /* 0x000fe20000000000 */
[----:B------:R-:W-:-:S03]  /*30e0*/  VIADD R11, R11, 0x1 ;  /* 0x000000010b0b7836 */ /* 0x000fc60000000000 */
[----:B------:R-:W2:Y:S01]  /*30f0*/  LDS.128 R4, [R4+0x140] ;  /* 0x0001400004047984 */ /* 0x000ea20000000c00 */
[----:B------:R-:W-:Y:S02]  /*3100*/  PRMT R2, RZ, 0x654, R2 ;  /* 0x00000654ff027816 */ /* 0x000fe40000000002 */
[C---:B------:R-:W-:Y:S01]  /*3110*/  ISETP.NE.AND P1, PT, R11.reuse, 0x2, PT ;  /* 0x000000020b00780c */ /* 0x040fe20003f25270 */
[----:B------:R-:W-:Y:S01]  /*3120*/  @!PT LDS RZ, [RZ] ;  /* 0x00000000fffff984 */ /* 0x000fe20000000800 */
[----:B------:R-:W-:Y:S01]  /*3130*/  @!PT LDS RZ, [RZ] ;  /* 0x00000000fffff984 */ /* 0x000fe20000000800 */
[----:B------:R-:W-:Y:S01]  /*3140*/  @!PT LDS RZ, [RZ] ;  /* 0x00000000fffff984 */ /* 0x000fe20000000800 */
[----:B------:R-:W-:Y:S01]  /*3150*/  @!PT LDS RZ, [RZ] ;  /* 0x00000000fffff984 */ /* 0x000fe20000000800 */
[----:B------:R3:W-:Y:S06]  /*3160*/  MEMBAR.ALL.CTA ;  /* 0x0000000000007992 */ /* 0x0007ec0000008000 */
[----:B---3--:R-:W3:Y:S01]  /*3170*/  FENCE.VIEW.ASYNC.S ;  /* 0x00000000000073c6 */ /* 0x008ee20000000000 */
[----:B------:R-:W-:Y:S01]  /*3180*/  SEL R11, R11, RZ, P1 ;  /* 0x000000ff0b0b7207 */ /* 0x000fe20000800000 */
[----:B---3--:R3:W-:Y:S01]  /*3190*/  SYNCS.ARRIVE.TRANS64.RED.A1T0 RZ, [R2+URZ], RZ ;  /* 0x000000ff02ff79a7 */ /* 0x0087e200081004ff */
[----:B--2---:R-:W-:-:S02]  /*31a0*/  LOP3.LUT P3, RZ, R6, 0x1, RZ, 0xc0, !PT ;  /* 0x0000000106ff7812 */ /* 0x004fc4000786c0ff */
[----:B------:R-:W-:-:S04]  /*31b0*/  SEL R4, RZ, 0x1, P1 ;  /* 0x00000001ff047807 */ /* 0x000fc80000800000 */
[----:B------:R-:W-:Y:S02]  /*31c0*/  LOP3.LUT R10, R10, R4, RZ, 0x3c, !PT ;  /* 0x000000040a0a7212 */ /* 0x000fe400078e3cff */
[----:B---3--:R-:W-:-:S04]  /*31d0*/  SEL R2, RZ, 0x1, P0 ;  /* 0x00000001ff027807 */ /* 0x008fc80000000000 */
[----:B------:R-:W-:Y:S01]  /*31e0*/  LOP3.LUT R9, R9, R2, RZ, 0x3c, !PT ;  /* 0x0000000209097212 */ /* 0x000fe200078e3cff */
[----:B------:R-:W-:Y:S06]  /*31f0*/  @P3 BRA `(.L_x_55) ;  /* 0xfffffffc002c3947 */ /* 0x000fec000383ffff */
[----:B------:R-:W-:Y:S01]  /*3200*/  ULEA UR4, UR5, UR6, 0x3 ;  /* 0x0000000605047291 */ /* 0x000fe2000f8e18ff */
[----:B------:R-:W-:-:S08]  /*3210*/  SHF.L.U32 R2, R12, 0x1f, RZ ;  /* 0x0000001f0c027819 */ /* 0x000fd000000006ff */
[----:B------:R-:W2:Y:S02]  /*3220*/  SYNCS.PHASECHK.TRANS64 P0, [UR4+0xc0], R2 ;  /* 0x0000c002ff0075a7 */ /* 0x000ea40008001004 */
[----:B--2---:R-:W-:Y:S05]  /*3230*/  @P0 BRA `(.L_x_56) ;  /* 0x0000000000080947 */ /* 0x004fea0003800000 */
[----:B------:R-:W2:Y:S02]  /*3240*/  SYNCS.PHASECHK.TRANS64.TRYWAIT P0, [UR4+0xc0], R2 ;  /* 0x0000c002ff0075a7 */ /* 0x000ea40008001104 */
[----:B--2---:R-:W-:Y:S05]  /*3250*/  @!P0 BRA `(.L_x_57) ;  /* 0x00000064004c8947 */ /* 0x004fea0003800000 */
.L_x_56:
[----:B------:R-:W-:-:S04]  /*3260*/  UIADD3 UR7, UPT, UPT, UR5, 0x1, URZ ;  /* 0x0000000105077890 */ /* 0x000fc8000fffe0ff */
[----:B------:R-:W-:-:S04]  /*3270*/  UISETP.NE.AND UP0, UPT, UR7, 0x2, UPT ;  /* 0x000000020700788c */ /* 0x000fc8000bf05270 */
[----:B------:R-:W-:Y:S02]  /*3280*/  USEL UR8, URZ, 0x1, UP0 ;  /* 0x00000001ff087887 */ /* 0x000fe40008000000 */
[----:B------:R-:W-:-:S04]  /*3290*/  USEL UR7, UR7, URZ, UP0 ;  /* 0x000000ff07077287 */ /* 0x000fc80008000000 */
[----:B------:R-:W-:Y:S01]  /*32a0*/  ULEA UR7, UR7, UR6, 0x3 ;  /* 0x0000000607077291 */ /* 0x000fe2000f8e18ff */
[----:B--2---:R-:W-:-:S04]  /*32b0*/  LOP3.LUT R2, R12, UR8, RZ, 0x3c, !PT ;  /* 0x000000080c027c12 */ /* 0x004fc8000f8e3cff */
[----:B------:R-:W-:-:S04]  /*32c0*/  SHF.L.U32 R0, R2, 0x1f, RZ ;  /* 0x0000001f02007819 */ /* 0x000fc800000006ff */
[----:B------:R-:W2:Y:S02]  /*32d0*/  SYNCS.PHASECHK.TRANS64 P0, [UR7+0xc0], R0 ;  /* 0x0000c000ff0075a7 */ /* 0x000ea40008001007 */
[----:B-12---:R-:W-:Y:S05]  /*32e0*/  @P0 EXIT ;  /* 0x000000000000094d */ /* 0x006fea0003800000 */
[----:B------:R-:W-:Y:S02]  /*32f0*/  SHF.L.U32 R2, R2, 0x1f, RZ ;  /* 0x0000001f02027819 */ /* 0x000fe400000006ff */
[----:B------:R-:W-:-:S07]  /*3300*/  MOV R0, UR7 ;  /* 0x0000000700007c02 */ /* 0x000fce0008000f00 */
.L_x_58:
[----:B-1----:R1:W2:Y:S02]  /*3310*/  SYNCS.PHASECHK.TRANS64.TRYWAIT P0, [R0+URZ+0xc0], R2 ;  /* 0x0000c002000075a7 */ /* 0x0022a400080011ff */
[----:B--2---:R-:W-:Y:S05]  /*3320*/  @!P0 NANOSLEEP.SYNCS 0x989680 ;  /* 0x009896800000895d */ /* 0x004fea0003900000 */
[----:B------:R-:W2:Y:S02]  /*3330*/  @!P0 SYNCS.PHASECHK.TRANS64 P0, [R0+URZ+0xc0], R2 ;  /* 0x0000c002000085a7 */ /* 0x000ea400080010ff */
[----:B--2---:R-:W-:Y:S05]  /*3340*/  @P0 EXIT ;  /* 0x000000000000094d */ /* 0x004fea0003800000 */
[----:B------:R-:W-:Y:S05]  /*3350*/  BRA `(.L_x_58) ;  /* 0xfffffffc00ec7947 */ /* 0x000fea000383ffff */
.L_x_51:
[----:B------:R-:W-:Y:S05]  /*3360*/  BRA.U UP5, `(.L_x_59) ;  /* 0x0000001505487547 */ /* 0x000fea000b800000 */
[----:B------:R-:W-:Y:S01]  /*3370*/  UMOV UR4, 0x40 ;  /* 0x0000004000047882 */ /* 0x000fe20000000000 */
[----:B------:R-:W-:Y:S01]  /*3380*/  NOP ;  /* 0x0000000000007918 */ /* 0x000fe20000000000 */
[----:B------:R-:W-:Y:S01]  /*3390*/  ULEA UR5, UR47, UR4, 0x18 ;  /* 0x000000042f057291 */ /* 0x000fe2000f8ec0ff */
[----:B------:R-:W-:Y:S02]  /*33a0*/  UMOV UR6, 0x400 ;  /* 0x0000040000067882 */ /* 0x000fe40000000000 */
[----:B------:R-:W-:-:S06]  /*33b0*/  ULEA UR6, UR47, UR6, 0x18 ;  /* 0x000000062f067291 */ /* 0x000fcc000f8ec0ff */
[----:B------:R-:W2:Y:S02]  /*33c0*/  LDS.U8 R0, [UR5+0x1c] ;  /* 0x00001c05ff007984 */ /* 0x000ea40008000000 */
[----:B--2---:R-:W-:-:S13]  /*33d0*/  ISETP.NE.AND P0, PT, R0, RZ, PT ;  /* 0x000000ff0000720c */ /* 0x004fda0003f05270 */
[----:B------:R-:W-:Y:S05]  /*33e0*/  @P0 BRA `(.L_x_60) ;  /* 0x0000000400080947 */ /* 0x000fea0003800000 */
[----:B------:R-:W-:Y:S02]  /*33f0*/  UISETP.NE.U32.AND UP1, UPT, UR68, 0x1, UPT ;  /* 0x000000014400788c */ /* 0x000fe4000bf25070 */
[----:B------:R-:W-:-:S07]  /*3400*/  UIADD3 UR7, UPT, UPT, UR5, 0x8, URZ ;  /* 0x0000000805077890 */ /* 0x000fce000fffe0ff */
[----:B------:R-:W-:Y:S05]  /*3410*/  BRA.U !UP1, `(.L_x_61) ;  /* 0x00000001099c7547 */ /* 0x000fea000b800000 */
[----:B------:R-:W-:Y:S01]  /*3420*/  ELECT P0, URZ, PT ;  /* 0x0000000000ff782f */ /* 0x000fe20003800000 */
[----:B------:R-:W-:-:S12]  /*3430*/  BSSY B0, `(.L_x_61) ;  /* 0x0000025000007945 */ /* 0x000fd80003800000 */
[----:B------:R-:W-:Y:S05]  /*3440*/  @!P0 BRA `(.L_x_62) ;  /* 0x00000000008c8947 */ /* 0x000fea0003800000 */
[----:B------:R-:W-:-:S05]  /*3450*/  UMOV UR4, 0x10 ;  /* 0x0000001000047882 */ /* 0x000fca0000000000 */
[----:B------:R-:W-:Y:S04]  /*3460*/  DEPBAR.LE SB2, 0x36 ;  /* 0x0000ad800000791a */ /* 0x000fe80000000000 */
[----:B------:R-:W2:Y:S02]  /*3470*/  UTCATOMSWS.2CTA.FIND_AND_SET.ALIGN UP0, UR4, UR4 ;  /* 0x00000004000475e3 */ /* 0x000ea40008200800 */
[----:B--2---:R-:W-:Y:S01]  /*3480*/  MOV R10, UR4 ;  /* 0x00000004000a7c02 */ /* 0x004fe20008000f00 */
[----:B------:R-:W-:Y:S06]  /*3490*/  BRA.U UP0, `(.L_x_63) ;  /* 0x0000000100187547 */ /* 0x000fec000b800000 */
.L_x_64:
[----:B------:R-:W-:Y:S05]  /*34a0*/  NANOSLEEP 0x64 ;  /* 0x000000640000795d */ /* 0x000fea0003800000 */
[----:B------:R-:W-:-:S05]  /*34b0*/  UMOV UR4, 0x10 ;  /* 0x0000001000047882 */ /* 0x000fca0000000000 */
[----:B------:R-:W-:Y:S04]  /*34c0*/  DEPBAR.LE SB2, 0x36 ;  /* 0x0000ad800000791a */ /* 0x000fe80000000000 */
[----:B------:R-:W2:Y:S02]  /*34d0*/  UTCATOMSWS.2CTA.FIND_AND_SET.ALIGN UP0, UR4, UR4 ;  /* 0x00000004000475e3 */ /* 0x000ea40008200800 */
[----:B--2---:R-:W-:Y:S01]  /*34e0*/  MOV R10, UR4 ;  /* 0x00000004000a7c02 */ /* 0x004fe20008000f00 */
[----:B------:R-:W-:Y:S05]  /*34f0*/  BRA.U !UP0, `(.L_x_64) ;  /* 0xfffffffd08e87547 */ /* 0x000fea000b83ffff */
.L_x_63:
[----:B------:R-:W2:Y:S01]  /*3500*/  LDS R6, [UR5+0x10] ;  /* 0x00001005ff067984 */ /* 0x000ea20008000800 */
[----:B------:R-:W-:Y:S01]  /*3510*/  IMAD.U32 R0, RZ, RZ, UR6 ;  /* 0x00000006ff007e24 */ /* 0x000fe2000f8e00ff */
[----:B------:R-:W-:-:S03]  /*3520*/  MOV R4, UR69 ;  /* 0x0000004500047c02 */ /* 0x000fc60008000f00 */
[----:B------:R-:W-:Y:S01]  /*3530*/  VIADD R0, R0, 0x160 ;  /* 0x0000016000007836 */ /* 0x000fe20000000000 */
[----:B--2---:R-:W-:-:S04]  /*3540*/  SHF.L.U32 R6, R6, 0x1f, RZ ;  /* 0x0000001f06067819 */ /* 0x004fc800000006ff */
[----:B------:R-:W2:Y:S02]  /*3550*/  SYNCS.PHASECHK.TRANS64.TRYWAIT P0, [UR5+0x8], R6 ;  /* 0x00000806ff0075a7 */ /* 0x000ea40008001105 */
[----:B--2---:R-:W-:Y:S05]  /*3560*/  @P0 BRA `(.L_x_65) ;  /* 0x0000000000080947 */ /* 0x004fea0003800000 */
[----:B------:R-:W2:Y:S02]  /*3570*/  SYNCS.PHASECHK.TRANS64.TRYWAIT P0, [UR5+0x8], R6 ;  /* 0x00000806ff0075a7 */ /* 0x000ea40008001105 */
[----:B--2---:R-:W-:Y:S05]  /*3580*/  @!P0 BRA `(.L_x_66) ;  /* 0x0000006000988947 */ /* 0x004fea0003800000 */
.L_x_65:
[----:B------:R-:W-:Y:S01]  /*3590*/  PRMT R4, R4, 0x654, R0 ;  /* 0x0000065404047816 */ /* 0x000fe20000000000 */
[----:B------:R-:W-:Y:S01]  /*35a0*/  HFMA2 R0, -RZ, RZ, 0, 5.9604644775390625e-08 ;  /* 0x00000001ff007431 */ /* 0x000fe200000001ff */
[----:B------:R-:W-:Y:S01]  /*35b0*/  UPRMT UR4, UR69, 0x654, UR7 ;  /* 0x0000065445047896 */ /* 0x000fe20008000007 */
[----:B------:R-:W-:Y:S02]  /*35c0*/  IMAD.MOV.U32 R8, RZ, RZ, 0xffff ;  /* 0x0000ffffff087424 */ /* 0x000fe400078e00ff */
[----:B--2---:R-:W-:Y:S02]  /*35d0*/  IMAD.MOV.U32 R6, RZ, RZ, 0x4 ;  /* 0x00000004ff067424 */ /* 0x004fe400078e00ff */
[----:B------:R-:W-:Y:S01]  /*35e0*/  IMAD.SHL.U32 R9, R10, 0x20, RZ ;  /* 0x000000200a097824 */ /* 0x000fe200078e00ff */
[----:B------:R-:W-:Y:S02]  /*35f0*/  MOV R5, UR4 ;  /* 0x0000000400057c02 */ /* 0x000fe40008000f00 */
[-C--:B------:R-:W-:Y:S01]  /*3600*/  SHF.L.U32 R8, R8, R10.reuse, RZ ;  /* 0x0000000a08087219 */ /* 0x080fe200000006ff */
[----:B------:R2:W-:Y:S01]  /*3610*/  SYNCS.ARRIVE.TRANS64.RED RZ, [UR4], R6 ;  /* 0x00000006ffff79a7 */ /* 0x0005e20008000404 */
[----:B------:R-:W-:Y:S01]  /*3620*/  SHF.L.U32 R7, R0, R10, RZ ;  /* 0x0000000a00077219 */ /* 0x000fe200000006ff */
[----:B------:R2:W-:Y:S04]  /*3630*/  STS [UR6+0x160], R9 ;  /* 0x00016009ff007988 */ /* 0x0005e80008000806 */
[----:B------:R2:W-:Y:S04]  /*3640*/  STAS [R4.64], R10 ;  /* 0x0000000a04007dbd */ /* 0x0005e8000c0008ff */
[----:B------:R2:W-:Y:S04]  /*3650*/  ATOMS.OR RZ, [UR5+0x14], R8 ;  /* 0x00001408ffff798c */ /* 0x0005e8000b000005 */
[----:B------:R2:W-:Y:S04]  /*3660*/  ATOMS.OR RZ, [UR5+0x18], R7 ;  /* 0x00001807ffff798c */ /* 0x0005e8000b000005 */
[----:B------:R2:W-:Y:S02]  /*3670*/  ATOMS.XOR RZ, [UR5+0x10], R0 ;  /* 0x00001000ffff798c */ /* 0x0005e4000b800005 */
.L_x_62:
[----:B-1----:R-:W-:Y:S05]  /*3680*/  BSYNC B0 ;  /* 0x0000000000007941 */ /* 0x002fea0003800000 */
.L_x_61:
[----:B------:R-:W-:Y:S05]  /*3690*/  BRA.U UP1, `(.L_x_67) ;  /* 0x00000001016c7547 */ /* 0x000fea000b800000 */
[----:B------:R-:W-:-:S03]  /*36a0*/  UMOV UR4, 0xffffffff ;  /* 0xffffffff00047882 */ /* 0x000fc60000000000 */
[----:B------:R-:W-:Y:S05]  /*36b0*/  BRA.DIV UR4, `(.L_x_68) ;  /* 0x0000006204647947 */ /* 0x000fea000b800000 */
[----:B------:R-:W-:-:S13]  /*36c0*/  ELECT P6, URZ, PT ;  /* 0x0000000000ff782f */ /* 0x000fda00038c0000 */
.L_x_174:
[----:B------:R-:W-:Y:S05]  /*36d0*/  @!P6 BRA `(.L_x_67) ;  /* 0x00000000005ce947 */ /* 0x000fea0003800000 */
[----:B--2---:R-:W2:Y:S02]  /*36e0*/  LDS R4, [UR5+0x10] ;  /* 0x00001005ff047984 */ /* 0x004ea40008000800 */
[----:B--2---:R-:W-:-:S04]  /*36f0*/  SHF.L.U32 R4, R4, 0x1f, RZ ;  /* 0x0000001f04047819 */ /* 0x004fc800000006ff */
[----:B------:R-:W2:Y:S02]  /*3700*/  SYNCS.PHASECHK.TRANS64.TRYWAIT P0, [UR5+0x8], R4 ;  /* 0x00000804ff0075a7 */ /* 0x000ea40008001105 */
[----:B--2---:R-:W-:Y:S05]  /*3710*/  @P0 BRA `(.L_x_69) ;  /* 0x0000000000080947 */ /* 0x004fea0003800000 */
[----:B------:R-:W2:Y:S02]  /*3720*/  SYNCS.PHASECHK.TRANS64.TRYWAIT P0, [UR5+0x8], R4 ;  /* 0x00000804ff0075a7 */ /* 0x000ea40008001105 */
[----:B--2---:R-:W-:Y:S05]  /*3730*/  @!P0 BRA `(.L_x_70) ;  /* 0x0000006000648947 */ /* 0x004fea0003800000 */
.L_x_69:
[----:B------:R-:W3:Y:S01]  /*3740*/  LDS R6, [UR6+0x160] ;  /* 0x00016006ff067984 */ /* 0x000ee20008000800 */
[----:B--2---:R-:W-:Y:S02]  /*3750*/  HFMA2 R0, -RZ, RZ, 0, 5.9604644775390625e-08 ;  /* 0x00000001ff007431 */ /* 0x004fe400000001ff */
[----:B------:R-:W-:Y:S01]  /*3760*/  IMAD.MOV.U32 R4, RZ, RZ, 0xffff ;  /* 0x0000ffffff047424 */ /* 0x000fe200078e00ff */
[----:B------:R-:W-:Y:S01]  /*3770*/  UPRMT UR4, UR69, 0x654, UR7 ;  /* 0x0000065445047896 */ /* 0x000fe20008000007 */
[----:B---3--:R-:W-:-:S03]  /*3780*/  IMAD.SHL.U32 R5, R6, 0x20, RZ ;  /* 0x0000002006057824 */ /* 0x008fc600078e00ff */
[-C--:B------:R-:W-:Y:S02]  /*3790*/  SHF.L.U32 R4, R4, R6.reuse, RZ ;  /* 0x0000000604047219 */ /* 0x080fe400000006ff */
[----:B------:R-:W-:Y:S01]  /*37a0*/  SHF.L.U32 R6, R0, R6, RZ ;  /* 0x0000000600067219 */ /* 0x000fe200000006ff */
[----:B------:R3:W-:Y:S04]  /*37b0*/  STS [UR6+0x160], R5 ;  /* 0x00016005ff007988 */ /* 0x0007e80008000806 */
[----:B------:R3:W-:Y:S04]  /*37c0*/  ATOMS.OR RZ, [UR5+0x14], R4 ;  /* 0x00001404ffff798c */ /* 0x0007e8000b000005 */
[----:B------:R3:W-:Y:S01]  /*37d0*/  ATOMS.OR RZ, [UR5+0x18], R6 ;  /* 0x00001806ffff798c */ /* 0x0007e2000b000005 */
[----:B------:R-:W-:Y:S03]  /*37e0*/  SYNCS.ARRIVE.TRANS64.RED.A1T0 RZ, [UR4], RZ ;  /* 0x000000ffffff79a7 */ /* 0x000fe60008100404 */
[----:B------:R3:W-:Y:S01]  /*37f0*/  ATOMS.XOR RZ, [UR5+0x10], R0 ;  /* 0x00001000ffff798c */ /* 0x0007e2000b800005 */
[----:B------:R-:W-:Y:S05]  /*3800*/  BRA `(.L_x_67) ;  /* 0x0000000000107947 */ /* 0x000fea0003800000 */
.L_x_60:
[----:B------:R-:W-:Y:S02]  /*3810*/  MOV R0, 0xffffffff ;  /* 0xffffffff00007802 */ /* 0x000fe40000000f00 */
[----:B------:R-:W-:-:S03]  /*3820*/  MOV R4, 0x3850 ;  /* 0x0000385000047802 */ /* 0x000fc60000000f00 */
[----:B------:R2:W-:Y:S04]  /*3830*/  STS [UR6+0x160], R0 ;  /* 0x00016000ff007988 */ /* 0x0005e80008000806 */
[----:B-12--5:R-:W-:Y:S05]  /*3840*/  CALL.REL.NOINC `($__internal_1_$__cuda_sm10x_tcgen05_guardrail_trap_phase_invalid_during_alloc) ;  /* 0x0000006800387944 */ /* 0x026fea0003c00000 */
.L_x_67:
[----:B------:R-:W-:Y:S05]  /*3850*/  WARPSYNC.ALL ;  /* 0x0000000000007948 */ /* 0x000fea0003800000 */
[----:B------:R-:W4:Y:S01]  /*3860*/  S2UR UR4, SR_CgaCtaId ;  /* 0x00000000000479c3 */ /* 0x000f220000008800 */
[----:B------:R-:W-:Y:S01]  /*3870*/  UMOV UR41, 0x400 ;  /* 0x0000040000297882 */ /* 0x000fe20000000000 */
[----:B------:R-:W-:-:S06]  /*3880*/  NOP ;  /* 0x0000000000007918 */ /* 0x000fcc0000000000 */
[----:B------:R-:W-:Y:S06]  /*3890*/  BAR.ARV 0x6, 0xa0 ;  /* 0x0182800000007b1d */ /* 0x000fec0000002000 */
[----:B------:R-:W1:Y:S01]  /*38a0*/  LDCU UR6, c[0x0][0x38c] ;  /* 0x00007180ff0677ac */ /* 0x000e620008000800 */
[----:B------:R-:W-:Y:S01]  /*38b0*/  LOP3.LUT R3, R3, 0xffff, RZ, 0xc0, !PT ;  /* 0x0000ffff03037812 */ /* 0x000fe200078ec0ff */
[----:B--2---:R-:W-:Y:S01]  /*38c0*/  IMAD.MOV.U32 R9, RZ, RZ, 0x1 ;  /* 0x00000001ff097424 */ /* 0x004fe200078e00ff */
[----:B------:R-:W-:Y:S01]  /*38d0*/  LOP3.LUT R2, R2, 0xffff, RZ, 0xc0, !PT ;  /* 0x0000ffff02027812 */ /* 0x000fe200078ec0ff */
[----:B------:R-:W-:Y:S01]  /*38e0*/  IMAD.MOV.U32 R8, RZ, RZ, RZ ;  /* 0x000000ffff087224 */ /* 0x000fe200078e00ff */
[----:B------:R-:W-:Y:S01]  /*38f0*/  R2UR UR43, R3 ;  /* 0x00000000032b72ca */ /* 0x000fe200000e0000 */
[----:B------:R-:W-:Y:S01]  /*3900*/  UMOV UR47, URZ ;  /* 0x000000ff002f7c82 */ /* 0x000fe20008000000 */
[----:B------:R-:W-:-:S02]  /*3910*/  R2UR UR65, R2 ;  /* 0x00000000024172ca */ /* 0x000fc400000e0000 */
[----:B------:R-:W-:Y:S01]  /*3920*/  CS2R R2, SRZ ;  /* 0x0000000000027805 */ /* 0x000fe2000001ff00 */
[----:B------:R-:W-:Y:S01]  /*3930*/  UMOV UR38, URZ ;  /* 0x000000ff00267c82 */ /* 0x000fe20008000000 */
[----:B----4-:R-:W-:Y:S01]  /*3940*/  ULEA UR41, UR4, UR41, 0x18 ;  /* 0x0000002904297291 */ /* 0x010fe2000f8ec0ff */
[----:B------:R-:W-:Y:S01]  /*3950*/  UMOV UR37, URZ ;  /* 0x000000ff00257c82 */ /* 0x000fe20008000000 */
[----:B------:R-:W-:Y:S02]  /*3960*/  UISETP.NE.AND UP3, UPT, UR68, URZ, UPT ;  /* 0x000000ff4400728c */ /* 0x000fe4000bf65270 */
[----:B------:R-:W-:Y:S02]  /*3970*/  UIADD3 UR5, UPT, UPT, UR41, 0x4300, URZ ;  /* 0x0000430029057890 */ /* 0x000fe4000fffe0ff */
[----:B------:R-:W-:-:S03]  /*3980*/  UIADD3 UR4, UPT, UPT, UR41, 0x1c300, URZ ;  /* 0x0001c30029047890 */ /* 0x000fc6000fffe0ff */
[----:B---3--:R-:W2:Y:S01]  /*3990*/  LDS R0, [UR41+0x160] ;  /* 0x00016029ff007984 */ /* 0x008ea20008000800 */
[----:B-1----:R-:W-:Y:S02]  /*39a0*/  UIADD3 UR6, UPT, UPT, UR6, 0x7f, URZ ;  /* 0x0000007f06067890 */ /* 0x002fe4000fffe0ff */
[----:B------:R-:W-:Y:S02]  /*39b0*/  USHF.R.U32.HI UR5, URZ, 0x4, UR5 ;  /* 0x00000004ff057899 */ /* 0x000fe40008011605 */
[----:B------:R-:W-:Y:S02]  /*39c0*/  USHF.R.S32.HI UR64, URZ, 0x1f, UR6 ;  /* 0x0000001fff407899 */ /* 0x000fe40008011406 */
[----:B------:R-:W-:Y:S02]  /*39d0*/  USHF.R.U32.HI UR4, URZ, 0x4, UR4 ;  /* 0x00000004ff047899 */ /* 0x000fe40008011604 */
[----:B------:R-:W-:Y:S02]  /*39e0*/  ULEA.HI UR64, UR64, UR6, URZ, 0x7 ;  /* 0x0000000640407291 */ /* 0x000fe4000f8f38ff */
[----:B------:R-:W-:-:S02]  /*39f0*/  ULOP3.LUT UR5, UR5, 0x3fff, URZ, 0xc0, !UPT ;  /* 0x00003fff05057892 */ /* 0x000fc4000f8ec0ff */
[----:B------:R-:W-:Y:S02]  /*3a00*/  USHF.R.S32.HI UR64, URZ, 0x7, UR64 ;  /* 0x00000007ff407899 */ /* 0x000fe40008011440 */
[----:B------:R-:W-:Y:S02]  /*3a10*/  ULOP3.LUT UR45, UR4, 0x3fff, URZ, 0xc0, !UPT ;  /* 0x00003fff042d7892 */ /* 0x000fe4000f8ec0ff */
[----:B------:R-:W-:Y:S01]  /*3a20*/  UISETP.LT.AND UP0, UPT, UR64, 0x1, UPT ;  /* 0x000000014000788c */ /* 0x000fe2000bf01270 */
[----:B------:R-:W-:Y:S01]  /*3a30*/  UMOV UR62, 0x0 ;  /* 0x00000000003e7882 */ /* 0x000fe20000000000 */
        /* <DEDUP_REMOVED lines=9> */
[----:B------:R-:W-:-:S02]  /*3ad0*/  ULOP3.LUT UR44, UR5, 0x10000, URZ, 0xfc, !UPT ;  /* 0x00010000052c7892 */ /* 0x000fc4000f8efcff */
[----:B------:R-:W-:Y:S02]  /*3ae0*/  ULOP3.LUT UR45, UR45, 0x10000, URZ, 0xfc, !UPT ;  /* 0x000100002d2d7892 */ /* 0x000fe4000f8efcff */
[----:B------:R-:W-:Y:S01]  /*3af0*/  USEL UR66, UR64, 0x1, !UP0 ;  /* 0x0000000140427887 */ /* 0x000fe2000c000000 */
[----:B------:R-:W-:Y:S01]  /*3b00*/  UMOV UR52, 0x0 ;  /* 0x0000000000347882 */ /* 0x000fe20000000000 */
[----:B------:R-:W-:Y:S01]  /*3b10*/  UMOV UR53, 0x8200490 ;  /* 0x0820049000357882 */ /* 0x000fe20000000000 */
[----:B------:R-:W-:Y:S01]  /*3b20*/  UMOV UR50, 0x0 ;  /* 0x0000000000327882 */ /* 0x000fe20000000000 */
[----:B------:R-:W-:Y:S01]  /*3b30*/  UMOV UR51, 0x8200490 ;  /* 0x0820049000337882 */ /* 0x000fe20000000000 */
[----:B------:R-:W-:Y:S01]  /*3b40*/  UMOV UR48, 0x0 ;  /* 0x0000000000307882 */ /* 0x000fe20000000000 */
[----:B--2---:R-:W-:Y:S01]  /*3b50*/  R2UR UR67, R0 ;  /* 0x00000000004372ca */ /* 0x004fe200000e0000 */
[----:B------:R-:W-:-:S14]  /*3b60*/  UMOV UR49, 0x8200490 ;  /* 0x0820049000317882 */ /* 0x000fdc0000000000 */
.L_x_78:
[C---:B------:R-:W-:Y:S02]  /*3b70*/  LEA R0, R8.reuse, UR41, 0x3 ;  /* 0x0000002908007c11 */ /* 0x040fe4000f8e18ff */
[----:B------:R-:W-:Y:S02]  /*3b80*/  SHF.L.U32 R4, R3, 0x1f, RZ ;  /* 0x0000001f03047819 */ /* 0x000fe400000006ff */
[----:B------:R-:W-:Y:S02]  /*3b90*/  LEA R5, R8, UR41, 0x4 ;  /* 0x0000002908057c11 */ /* 0x000fe4000f8e20ff */
[----:B------:R-:W1:Y:S02]  /*3ba0*/  SYNCS.PHASECHK.TRANS64.TRYWAIT P0, [R0+URZ+0xb0], R4 ;  /* 0x0000b004000075a7 */ /* 0x000e6400080011ff */
[----:B-1-3--:R-:W-:Y:S05]  /*3bb0*/  @!P0 BRA `(.L_x_71) ;  /* 0x0000005c005c8947 */ /* 0x00afea0003800000 */
.L_x_175:
[----:B-1----:R-:W1:Y:S01]  /*3bc0*/  LDS.128 R4, [R5+0x140] ;  /* 0x0001400005047984 */ /* 0x002e620000000c00 */
[----:B------:R-:W-:Y:S02]  /*3bd0*/  VIADD R0, R0, 0xc0 ;  /* 0x000000c000007836 */ /* 0x000fe40000000000 */
[----:B------:R-:W-:Y:S01]  /*3be0*/  VIADD R8, R8, 0x1 ;  /* 0x0000000108087836 */ /* 0x000fe20000000000 */
[----:B------:R-:W-:Y:S01]  /*3bf0*/  @!PT LDS RZ, [RZ] ;  /* 0x00000000fffff984 */ /* 0x000fe20000000800 */
[----:B------:R-:W-:Y:S01]  /*3c00*/  @!PT LDS RZ, [RZ] ;  /* 0x00000000fffff984 */ /* 0x000fe20000000800 */
[----:B------:R-:W-:Y:S01]  /*3c10*/  @!PT LDS RZ, [RZ] ;  /* 0x00000000fffff984 */ /* 0x000fe20000000800 */
[----:B------:R-:W-:Y:S01]  /*3c20*/  @!PT LDS RZ, [RZ] ;  /* 0x00000000fffff984 */ /* 0x000fe20000000800 */
[----:B------:R2:W-:Y:S06]  /*3c30*/  MEMBAR.ALL.CTA ;  /* 0x0000000000007992 */ /* 0x0005ec0000008000 */
[----:B--2---:R-:W2:Y:S01]  /*3c40*/  FENCE.VIEW.ASYNC.S ;  /* 0x00000000000073c6 */ /* 0x004ea20000000000 */
[----:B------:R-:W-:-:S04]  /*3c50*/  PRMT R0, RZ, 0x654, R0 ;  /* 0x00000654ff007816 */ /* 0x000fc80000000000 */
[----:B--2---:R2:W-:Y:S01]  /*3c60*/  SYNCS.ARRIVE.TRANS64.RED.A1T0 RZ, [R0+URZ], RZ ;  /* 0x000000ff00ff79a7 */ /* 0x0045e200081004ff */
[----:B-1----:R-:W-:Y:S01]  /*3c70*/  LOP3.LUT P1, RZ, R6, 0x1, RZ, 0xc0, !PT ;  /* 0x0000000106ff7812 */ /* 0x002fe2000782c0ff */
[----:B--2---:R-:W-:-:S12]  /*3c80*/  BRA.U UP3, `(.L_x_72) ;  /* 0x0000000503587547 */ /* 0x004fd8000b800000 */
[----:B------:R-:W1:Y:S01]  /*3c90*/  LDCU UR4, c[0x0][0x38c] ;  /* 0x00007180ff0477ac */ /* 0x000e620008000800 */
[----:B------:R-:W-:Y:S02]  /*3ca0*/  PLOP3.LUT P2, PT, PT, PT, PT, 0x80, 0x8 ;  /* 0x000000000008781c */ /* 0x000fe40003f4f070 */
[----:B------:R-:W-:Y:S01]  /*3cb0*/  SHF.L.U32 R4, R9, 0x1f, RZ ;  /* 0x0000001f09047819 */ /* 0x000fe200000006ff */
[----:B------:R-:W-:Y:S02]  /*3cc0*/  ULEA UR46, UR47, UR41, 0x3 ;  /* 0x000000292f2e7291 */ /* 0x000fe4000f8e18ff */
[----:B------:R-:W-:Y:S02]  /*3cd0*/  ULEA UR36, UR47, UR67, 0x6 ;  /* 0x000000432f247291 */ /* 0x000fe4000f8e30ff */
[----:B-1----:R-:W-:-:S06]  /*3ce0*/  UISETP.GE.AND UP0, UPT, UR4, 0x1, UPT ;  /* 0x000000010400788c */ /* 0x002fcc000bf06270 */
[----:B------:R-:W-:-:S05]  /*3cf0*/  PLOP3.LUT P0, PT, PT, PT, UP0, 0x80, 0x8 ;  /* 0x000000000008781c */ /* 0x000fca0003f0f008 */
[----:B------:R-:W-:-:S08]  /*3d00*/  @UP0 ULEA UR4, UR38, UR41, 0x3 ;  /* 0x0000002926040291 */ /* 0x000fd0000f8e18ff */
[----:B------:R-:W-:-:S04]  /*3d10*/  @P0 SHF.L.U32 R0, R2, 0x1f, RZ ;  /* 0x0000001f02000819 */ /* 0x000fc800000006ff */
[----:B------:R1:W2:Y:S01]  /*3d20*/  @P0 SYNCS.PHASECHK.TRANS64.TRYWAIT P2, [UR4], R0 ;  /* 0x00000000ff0005a7 */ /* 0x0002a20008041104 */
[----:B------:R-:W3:Y:S02]  /*3d30*/  SYNCS.PHASECHK.TRANS64.TRYWAIT P0, [UR46+0xf0], R4 ;  /* 0x0000f004ff0075a7 */ /* 0x000ee4000800112e */
[----:B-123--:R-:W-:Y:S05]  /*3d40*/  @!P0 BRA `(.L_x_73) ;  /* 0x0000005c000c8947 */ /* 0x00efea0003800000 */
.L_x_177:
[----:B------:R-:W-:Y:S01]  /*3d50*/  UMOV UR42, UR37 ;  /* 0x00000025002a7c82 */ /* 0x000fe20008000000 */
[----:B------:R-:W-:Y:S05]  /*3d60*/  BRA.U !UP0, `(.L_x_74) ;  /* 0x0000000508107547 */ /* 0x000fea000b800000 */
[----:B------:R-:W-:Y:S02]  /*3d70*/  UIADD3 UR42, UPT, UPT, UR66, UR37, URZ ;  /* 0x00000025422a7290 */ /* 0x000fe4000fffe0ff */
[----:B------:R-:W-:Y:S01]  /*3d80*/  UPLOP3.LUT UP2, UPT, UPT, UPT, UPT, 0x40, 0x4 ;  /* 0x000000000004789c */ /* 0x000fe20003f4e870 */
[----:B------:R-:W-:Y:S01]  /*3d90*/  UMOV UR39, UR64 ;  /* 0x0000004000277c82 */ /* 0x000fe20008000000 */
[----:B------:R-:W-:-:S09]  /*3da0*/  UMOV UR5, UR38 ;  /* 0x0000002600057c82 */ /* 0x000fd20008000000 */
.L_x_77:
[----:B------:R-:W-:Y:S01]  /*3db0*/  ULEA UR7, UR5, UR41, 0x3 ;  /* 0x0000002905077291 */ /* 0x000fe2000f8e18ff */
[----:B--23--:R-:W-:Y:S11]  /*3dc0*/  @P2 BRA `(.L_x_75) ;  /* 0x00000000000c2947 */ /* 0x00cff60003800000 */
[----:B-1----:R-:W-:Y:S04]  /*3dd0*/  SHF.L.U32 R4, R2, 0x1f, RZ ;  /* 0x0000001f02047819 */ /* 0x002fe800000006ff */
[----:B------:R-:W1:Y:S02]  /*3de0*/  SYNCS.PHASECHK.TRANS64.TRYWAIT P0, [UR7], R4 ;  /* 0x00000004ff0075a7 */ /* 0x000e640008001107 */
[----:B-1----:R-:W-:Y:S05]  /*3df0*/  @!P0 BRA `(.L_x_76) ;  /* 0x0000005800f88947 */ /* 0x002fea0003800000 */
.L_x_75:
[----:B------:R-:W-:Y:S01]  /*3e00*/  UISETP.NE.AND UP0, UPT, UR39, 0x1, UPT ;  /* 0x000000012700788c */ /* 0x000fe2000bf05270 */
[----:B------:R-:W-:Y:S01]  /*3e10*/  PLOP3.LUT P2, PT, PT, PT, PT, 0x80, 0x8 ;  /* 0x000000000008781c */ /* 0x000fe20003f4f070 */
[----:B------:R-:W-:Y:S02]  /*3e20*/  UIADD3 UR4, UPT, UPT, UR5, 0x1, URZ ;  /* 0x0000000105047890 */ /* 0x000fe4000fffe0ff */
[----:B------:R-:W-:Y:S02]  /*3e30*/  UIADD3 UR40, UPT, UPT, UR7, 0x30, URZ ;  /* 0x0000003007287890 */ /* 0x000fe4000fffe0ff */
[----:B------:R-:W-:Y:S01]  /*3e40*/  UISETP.NE.AND UP1, UPT, UR4, 0x6, UPT ;  /* 0x000000060400788c */ /* 0x000fe2000bf25270 */
[----:B------:R-:W-:Y:S01]  /*3e50*/  PLOP3.LUT P0, PT, PT, PT, UP0, 0x80, 0x8 ;  /* 0x000000000008781c */ /* 0x000fe20003f0f008 */
[----:B------:R-:W-:Y:S02]  /*3e60*/  UIADD3 UR37, UPT, UPT, UR37, 0x1, URZ ;  /* 0x0000000125257890 */ /* 0x000fe4000fffe0ff */
[----:B------:R-:W-:Y:S02]  /*3e70*/  USEL UR6, URZ, 0x1, UP1 ;  /* 0x00000001ff067887 */ /* 0x000fe40008800000 */
[----:B------:R-:W-:Y:S02]  /*3e80*/  USEL UR38, UR4, URZ, UP1 ;  /* 0x000000ff04267287 */ /* 0x000fe40008800000 */
[----:B------:R-:W-:Y:S02]  /*3e90*/  UIADD3 UR39, UPT, UPT, UR39, -0x1, URZ ;  /* 0xffffffff27277890 */ /* 0x000fe4000fffe0ff */
[----:B------:R-:W-:Y:S01]  /*3ea0*/  @UP0 ULEA UR4, UR38, UR41, 0x3 ;  /* 0x0000002926040291 */ /* 0x000fe2000f8e18ff */
[----:B------:R-:W-:Y:S01]  /*3eb0*/  LOP3.LUT R2, R2, UR6, RZ, 0x3c, !PT ;  /* 0x0000000602027c12 */ /* 0x000fe2000f8e3cff */
[----:B------:R-:W-:Y:S02]  /*3ec0*/  ULEA UR6, UR5, UR45, 0xa ;  /* 0x0000002d05067291 */ /* 0x000fe4000f8e50ff */
[----:B------:R-:W-:Y:S01]  /*3ed0*/  UISETP.NE.AND UP0, UPT, UR37, UR42, UPT ;  /* 0x0000002a2500728c */ /* 0x000fe2000bf05270 */
[----:B-1----:R-:W-:Y:S01]  /*3ee0*/  @P0 SHF.L.U32 R0, R2, 0x1f, RZ ;  /* 0x0000001f02000819 */ /* 0x002fe200000006ff */
[----:B------:R-:W-:Y:S02]  /*3ef0*/  UIADD3 UR34, UPT, UPT, UR6, 0x2, URZ ;  /* 0x0000000206227890 */ /* 0x000fe4000fffe0ff */
[----:B------:R-:W-:Y:S01]  /*3f00*/  UIADD3 UR30, UPT, UPT, UR6, 0x4, URZ ;  /* 0x00000004061e7890 */ /* 0x000fe2000fffe0ff */
[----:B------:R2:W3:Y:S01]  /*3f10*/  @P0 SYNCS.PHASECHK.TRANS64.TRYWAIT P2, [UR4], R0 ;  /* 0x00000000ff0005a7 */ /* 0x0004e20008041104 */
[----:B------:R-:W-:Y:S02]  /*3f20*/  ULEA UR4, UR5, UR44, 0xa ;  /* 0x0000002c05047291 */ /* 0x000fe4000f8e50ff */
[----:B------:R-:W-:Y:S02]  /*3f30*/  UIADD3 UR26, UPT, UPT, UR6, 0x6, URZ ;  /* 0x00000006061a7890 */ /* 0x000fe4000fffe0ff */
        /* <DEDUP_REMOVED lines=10> */
[----:B------:R-:W-:Y:S01]  /*3fe0*/  UIADD3 UR8, UPT, UPT, UR4, 0x206, URZ ;  /* 0x0000020604087890 */ /* 0x000fe2000fffe0ff */
[----:B------:R-:W-:Y:S01]  /*3ff0*/  UMOV UR7, 0x40004040 ;  /* 0x4000404000077882 */ /* 0x000fe20000000000 */
[----:B------:R-:W-:Y:S01]  /*4000*/  UMOV UR5, 0x40004040 ;  /* 0x4000404000057882 */ /* 0x000fe20000000000 */
[----:B------:R-:W-:Y:S01]  /*4010*/  UMOV UR35, 0x40004040 ;  /* 0x4000404000237882 */ /* 0x000fe20000000000 */
[----:B------:R1:W-:Y:S01]  /*4020*/  UTCHMMA.2CTA gdesc[UR4], gdesc[UR6], tmem[UR36], tmem[UR62], idesc[UR63], UP2 ;  /* 0x00ff3e06040075ea */ /* 0x0003e20009200024 */
[----:B------:R-:W-:Y:S01]  /*4030*/  UPLOP3.LUT UP2, UPT, UPT, UPT, UPT, 0x80, 0x8 ;  /* 0x000000000008789c */ /* 0x000fe20003f4f070 */
[----:B------:R-:W-:Y:S01]  /*4040*/  UMOV UR33, 0x40004040 ;  /* 0x4000404000217882 */ /* 0x000fe20000000000 */
[----:B------:R-:W-:Y:S01]  /*4050*/  UMOV UR31, 0x40004040 ;  /* 0x40004040001f7882 */ /* 0x000fe20000000000 */
[----:B------:R2:W-:Y:S01]  /*4060*/  UTCHMMA.2CTA gdesc[UR32], gdesc[UR34], tmem[UR36], tmem[UR60], idesc[UR61], UPT ;  /* 0x00ff3c22200075ea */ /* 0x0005e2000ba00024 */
        /* <DEDUP_REMOVED lines=14> */
[----:B------:R-:W-:Y:S01]  /*4150*/  UMOV UR9, 0x40004040 ;  /* 0x4000404000097882 */ /* 0x000fe20000000000 */
[----:B------:R2:W-:Y:S01]  /*4160*/  UTCHMMA.2CTA gdesc[UR12], gdesc[UR14], tmem[UR36], tmem[UR50], idesc[UR51], UPT ;  /* 0x00ff320e0c0075ea */ /* 0x0005e2000ba00024 */
[----:B------:R2:W-:Y:S01]  /*4170*/  UTCHMMA.2CTA gdesc[UR8], gdesc[UR10], tmem[UR36], tmem[UR48], idesc[UR49], UPT ;  /* 0x00ff300a080075ea */ /* 0x0005e2000ba00024 */
[----:B------:R2:W-:Y:S01]  /*4180*/  UTCBAR.2CTA.MULTICAST [UR40], URZ, UR43 ;  /* 0x000000ff280073e9 */ /* 0x0005e2000820082b */
[----:B-1----:R-:W-:Y:S01]  /*4190*/  UMOV UR5, UR38 ;  /* 0x0000002600057c82 */ /* 0x002fe20008000000 */
[----:B------:R-:W-:Y:S05]  /*41a0*/  BRA.U UP0, `(.L_x_77) ;  /* 0xfffffffd00007547 */ /* 0x000fea000b83ffff */
.L_x_74:
[----:B------:R-:W-:Y:S01]  /*41b0*/  UIADD3 UR4, UPT, UPT, UR46, 0xd0, URZ ;  /* 0x000000d02e047890 */ /* 0x000fe2000fffe0ff */
[----:B------:R-:W-:-:S08]  /*41c0*/  UMOV UR37, UR42 ;  /* 0x0000002a00257c82 */ /* 0x000fd00008000000 */
[----:B------:R4:W-:Y:S01]  /*41d0*/  UTCBAR.2CTA.MULTICAST [UR4], URZ, UR65 ;  /* 0x000000ff040073e9 */ /* 0x0009e20008200841 */
[----:B------:R-:W-:Y:S02]  /*41e0*/  NOP ;  /* 0x0000000000007918 */ /* 0x000fe40000000000 */
.L_x_72:
[----:B----4-:R-:W-:Y:S01]  /*41f0*/  UIADD3 UR4, UPT, UPT, UR47, 0x1, URZ ;  /* 0x000000012f047890 */ /* 0x010fe2000fffe0ff */
[----:B------:R-:W-:-:S03]  /*4200*/  ISETP.NE.AND P0, PT, R8, 0x2, PT ;  /* 0x000000020800780c */ /* 0x000fc60003f05270 */
[----:B------:R-:W-:Y:S01]  /*4210*/  UISETP.NE.AND UP0, UPT, UR4, 0x4, UPT ;  /* 0x000000040400788c */ /* 0x000fe2000bf05270 */
[----:B-12---:R-:W-:Y:S02]  /*4220*/  SEL R0, RZ, 0x1, P0 ;  /* 0x00000001ff007807 */ /* 0x006fe40000000000 */
[----:B------:R-:W-:Y:S01]  /*4230*/  SEL R8, R8, RZ, P0 ;  /* 0x000000ff08087207 */ /* 0x000fe20000000000 */
[----:B------:R-:W-:Y:S01]  /*4240*/  USEL UR5, URZ, 0x1, UP0 ;  /* 0x00000001ff057887 */ /* 0x000fe20008000000 */
[----:B------:R-:W-:Y:S01]  /*4250*/  LOP3.LUT R3, R3, R0, RZ, 0x3c, !PT ;  /* 0x0000000003037212 */ /* 0x000fe200078e3cff */
[----:B------:R-:W-:-:S04]  /*4260*/  USEL UR47, UR4, URZ, UP0 ;  /* 0x000000ff042f7287 */ /* 0x000fc80008000000 */
[----:B------:R-:W-:Y:S01]  /*4270*/  LOP3.LUT R9, R9, UR5, RZ, 0x3c, !PT ;  /* 0x0000000509097c12 */ /* 0x000fe2000f8e3cff */
[----:B------:R-:W-:Y:S07]  /*4280*/  @P1 BRA `(.L_x_78) ;  /* 0xfffffff800381947 */ /* 0x000fee000383ffff */
[----:B------:R-:W1:Y:S01]  /*4290*/  S2UR UR8, SR_CgaCtaId ;  /* 0x00000000000879c3 */ /* 0x000e620000008800 */
[----:B------:R-:W-:Y:S01]  /*42a0*/  ELECT P0, URZ, PT ;  /* 0x0000000000ff782f */ /* 0x000fe20003800000 */
[----:B------:R-:W-:Y:S01]  /*42b0*/  HFMA2 R0, -RZ, RZ, 0, 5.9604644775390625e-08 ;  /* 0x00000001ff007431 */ /* 0x000fe200000001ff */
[----:B------:R-:W-:-:S05]  /*42c0*/  UMOV UR4, 0x40 ;  /* 0x0000004000047882 */ /* 0x000fca0000000000 */
[----:B------:R-:W-:Y:S01]  /*42d0*/  UVIRTCOUNT.DEALLOC.SMPOOL 0x80 ;  /* 0x000000800000784c */ /* 0x000fe20000000000 */
[----:B------:R-:W-:Y:S02]  /*42e0*/  UISETP.NE.AND UP1, UPT, UR68, URZ, UPT ;  /* 0x000000ff4400728c */ /* 0x000fe4000bf25270 */
[----:B-1----:R-:W-:-:S09]  /*42f0*/  ULEA UR8, UR8, UR4, 0x18 ;  /* 0x0000000408087291 */ /* 0x002fd2000f8ec0ff */
[----:B------:R1:W-:Y:S01]  /*4300*/  @P0 STS.U8 [UR8+0x1c], R0 ;  /* 0x00001c00ff000988 */ /* 0x0003e20008000008 */
[----:B------:R-:W-:Y:S05]  /*4310*/  BRA.U UP1, `(.L_x_79) ;  /* 0x0000000101a07547 */ /* 0x000fea000b800000 */
[----:B------:R-:W-:Y:S01]  /*4320*/  UIADD3 UR7, UPT, UPT, UR41, 0xf0, URZ ;  /* 0x000000f029077890 */ /* 0x000fe2000fffe0ff */
[----:B------:R-:W-:-:S03]  /*4330*/  SHF.L.U32 R2, R9, 0x1f, RZ ;  /* 0x0000001f09027819 */ /* 0x000fc600000006ff */
[----:B------:R-:W-:-:S09]  /*4340*/  ULEA UR4, UR47, UR7, 0x3 ;  /* 0x000000072f047291 */ /* 0x000fd2000f8e18ff */
[----:B------:R-:W2:Y:S02]  /*4350*/  SYNCS.PHASECHK.TRANS64.TRYWAIT P0, [UR4], R2 ;  /* 0x00000002ff0075a7 */ /* 0x000ea40008001104 */
[----:B--2---:R-:W-:Y:S05]  /*4360*/  @!P0 BRA `(.L_x_80) ;  /* 0x0000005400b48947 */ /* 0x004fea0003800000 */
.L_x_180:
        /* <DEDUP_REMOVED lines=9> */
.L_x_182:
        /* <DEDUP_REMOVED lines=9> */
.L_x_184:
[----:B------:R-:W-:-:S04]  /*4490*/  UIADD3 UR4, UPT, UPT, UR4, 0x1, URZ ;  /* 0x0000000104047890 */ /* 0x000fc8000fffe0ff */
[----:B------:R-:W-:-:S04]  /*44a0*/  UISETP.NE.AND UP0, UPT, UR4, 0x4, UPT ;  /* 0x000000040400788c */ /* 0x000fc8000bf05270 */
[----:B------:R-:W-:Y:S02]  /*44b0*/  USEL UR5, URZ, 0x1, UP0 ;  /* 0x00000001ff057887 */ /* 0x000fe40008000000 */
[----:B------:R-:W-:-:S04]  /*44c0*/  USEL UR4, UR4, URZ, UP0 ;  /* 0x000000ff04047287 */ /* 0x000fc80008000000 */
[----:B------:R-:W-:Y:S01]  /*44d0*/  ULEA UR4, UR4, UR7, 0x3 ;  /* 0x0000000704047291 */ /* 0x000fe2000f8e18ff */
[----:B------:R-:W-:-:S04]  /*44e0*/  LOP3.LUT R2, R2, UR5, RZ, 0x3c, !PT ;  /* 0x0000000502027c12 */ /* 0x000fc8000f8e3cff */
[----:B------:R-:W-:Y:S01]  /*44f0*/  SHF.L.U32 R2, R2, 0x1f, RZ ;  /* 0x0000001f02027819 */ /* 0x000fe200000006ff */
[----:B-1----:R-:W-:-:S04]  /*4500*/  IMAD.U32 R0, RZ, RZ, UR4 ;  /* 0x00000004ff007e24 */ /* 0x002fc8000f8e00ff */
[----:B------:R1:W2:Y:S03]  /*4510*/  SYNCS.PHASECHK.TRANS64.TRYWAIT P0, [R0+URZ], R2 ;  /* 0x00000002000075a7 */ /* 0x0002a600080011ff */
[----:B--2---:R-:W-:Y:S05]  /*4520*/  @!P0 NANOSLEEP.SYNCS 0x989680 ;  /* 0x009896800000895d */ /* 0x004fea0003900000 */
[----:B------:R-:W2:Y:S02]  /*4530*/  @!P0 SYNCS.PHASECHK.TRANS64 P0, [R0+URZ], R2 ;  /* 0x00000002000085a7 */ /* 0x000ea400080010ff */
[----:B--2---:R-:W-:Y:S05]  /*4540*/  @P0 BRA `(.L_x_83) ;  /* 0x0000000000200947 */ /* 0x004fea0003800000 */
.L_x_84:
[----:B--2---:R2:W4:Y:S02]  /*4550*/  SYNCS.PHASECHK.TRANS64.TRYWAIT P0, [R0+URZ], R2 ;  /* 0x00000002000075a7 */ /* 0x00452400080011ff */
[----:B----4-:R-:W-:Y:S05]  /*4560*/  @!P0 NANOSLEEP.SYNCS 0x989680 ;  /* 0x009896800000895d */ /* 0x010fea0003900000 */
[----:B------:R-:W4:Y:S02]  /*4570*/  @!P0 SYNCS.PHASECHK.TRANS64 P0, [R0+URZ], R2 ;  /* 0x00000002000085a7 */ /* 0x000f2400080010ff */
[----:B----4-:R-:W-:Y:S05]  /*4580*/  @!P0 BRA `(.L_x_84) ;  /* 0xfffffffc00f08947 */ /* 0x010fea000383ffff */
[----:B------:R-:W-:Y:S05]  /*4590*/  BRA `(.L_x_83) ;  /* 0x00000000000c7947 */ /* 0x000fea0003800000 */
.L_x_79:
[----:B------:R-:W-:-:S04]  /*45a0*/  UIADD3 UR4, UPT, UPT, UR41, 0x130, URZ ;  /* 0x0000013029047890 */ /* 0x000fc8000fffe0ff */
[----:B------:R-:W-:-:S09]  /*45b0*/  UPRMT UR4, UR69, 0x654, UR4 ;  /* 0x0000065445047896 */ /* 0x000fd20008000004 */
[----:B------:R-:W-:Y:S03]  /*45c0*/  SYNCS.ARRIVE.TRANS64.RED.A1T0 RZ, [UR4], RZ ;  /* 0x000000ffffff79a7 */ /* 0x000fe60008100404 */
.L_x_83:
[----:B-12---:R-:W-:Y:S01]  /*45d0*/  SHF.L.U32 R2, RZ, 0x1f, RZ ;  /* 0x0000001fff027819 */ /* 0x006fe200000006ff */
[----:B------:R-:W-:Y:S01]  /*45e0*/  UIADD3 UR4, UPT, UPT, UR41, 0x130, URZ ;  /* 0x0000013029047890 */ /* 0x000fe2000fffe0ff */
[----:B------:R-:W-:Y:S02]  /*45f0*/  PLOP3.LUT P0, PT, PT, PT, UP1, 0x80, 0x8 ;  /* 0x000000000008781c */ /* 0x000fe40003f0f018 */
[----:B------:R-:W1:Y:S02]  /*4600*/  SYNCS.PHASECHK.TRANS64.TRYWAIT P1, [UR41+0x130], R2 ;  /* 0x00013002ff0075a7 */ /* 0x000e640008021129 */
[----:B-1----:R-:W-:Y:S09]  /*4610*/  @!P1 BRA `(.L_x_85) ;  /* 0x0000005400509947 */ /* 0x002ff20003800000 */
.L_x_186:
[----:B------:R-:W-:Y:S01]  /*4620*/  @!UP1 UPRMT UR4, UR69, 0x654, UR4 ;  /* 0x0000065445049896 */ /* 0x000fe20008000004 */
[----:B------:R-:W-:Y:S01]  /*4630*/  UMOV UR5, 0xffff ;  /* 0x0000ffff00057882 */ /* 0x000fe20000000000 */
[----:B------:R-:W-:-:S07]  /*4640*/  UMOV UR6, 0x1 ;  /* 0x0000000100067882 */ /* 0x000fce0000000000 */
[----:B------:R-:W-:Y:S01]  /*4650*/  @!P0 SYNCS.ARRIVE.TRANS64.RED.A1T0 RZ, [UR4], RZ ;  /* 0x000000ffffff89a7 */ /* 0x000fe20008100404 */
[----:B------:R-:W-:Y:S01]  /*4660*/  NOP ;  /* 0x0000000000007918 */ /* 0x000fe20000000000 */
[----:B-1----:R-:W1:Y:S01]  /*4670*/  LDS R0, [UR8+0x14] ;  /* 0x00001408ff007984 */ /* 0x002e620008000800 */
[----:B------:R-:W-:-:S04]  /*4680*/  ULOP3.LUT UR4, UR67, 0xffff, URZ, 0xc0, !UPT ;  /* 0x0000ffff43047892 */ /* 0x000fc8000f8ec0ff */
[----:B------:R-:W-:-:S04]  /*4690*/  USHF.R.U32.HI UR4, URZ, 0x5, UR4 ;  /* 0x00000005ff047899 */ /* 0x000fc80008011604 */
[----:B------:R-:W-:Y:S02]  /*46a0*/  USHF.L.U32 UR5, UR5, UR4, URZ ;  /* 0x0000000405057299 */ /* 0x000fe400080006ff */
[----:B------:R-:W-:-:S04]  /*46b0*/  USHF.L.U32 UR4, UR6, UR4, URZ ;  /* 0x0000000406047299 */ /* 0x000fc800080006ff */
[----:B-1----:R-:W-:-:S04]  /*46c0*/  LOP3.LUT R0, R0, UR5, RZ, 0xc0, !PT ;  /* 0x0000000500007c12 */ /* 0x002fc8000f8ec0ff */
[----:B------:R-:W-:-:S13]  /*46d0*/  ISETP.NE.AND P0, PT, R0, UR5, PT ;  /* 0x0000000500007c0c */ /* 0x000fda000bf05270 */
[----:B------:R-:W-:Y:S05]  /*46e0*/  @P0 BRA `(.L_x_86) ;  /* 0x0000000000580947 */ /* 0x000fea0003800000 */
[----:B------:R-:W1:Y:S02]  /*46f0*/  LDS R0, [UR8+0x18] ;  /* 0x00001808ff007984 */ /* 0x000e640008000800 */
[----:B-1----:R-:W-:-:S04]  /*4700*/  LOP3.LUT R0, R0, UR4, RZ, 0xc0, !PT ;  /* 0x0000000400007c12 */ /* 0x002fc8000f8ec0ff */
[----:B------:R-:W-:-:S13]  /*4710*/  ISETP.NE.AND P0, PT, R0, UR4, PT ;  /* 0x0000000400007c0c */ /* 0x000fda000bf05270 */
[----:B------:R-:W-:Y:S05]  /*4720*/  @P0 BRA `(.L_x_87) ;  /* 0x00000000003c0947 */ /* 0x000fea0003800000 */
[----:B------:R-:W1:Y:S01]  /*4730*/  S2R R2, SR_LANEID ;  /* 0x0000000000027919 */ /* 0x000e620000000000 */
[----:B------:R-:W-:-:S06]  /*4740*/  ULOP3.LUT UR5, URZ, UR5, URZ, 0x33, !UPT ;  /* 0x00000005ff057292 */ /* 0x000fcc000f8e33ff */
[----:B------:R-:W-:-:S04]  /*4750*/  IMAD.U32 R0, RZ, RZ, UR5 ;  /* 0x00000005ff007e24 */ /* 0x000fc8000f8e00ff */
[----:B------:R2:W4:Y:S02]  /*4760*/  REDUX UR7, R0 ;  /* 0x00000000000773c4 */ /* 0x0005240000000000 */
[----:B------:R1:W-:Y:S01]  /*4770*/  UTCATOMSWS.AND URZ, UR5 ;  /* 0x0000000500ff79e3 */ /* 0x0003e20008000000 */
[----:B--2---:R-:W-:Y:S01]  /*4780*/  LOP3.LUT R0, RZ, UR4, RZ, 0x33, !PT ;  /* 0x00000004ff007c12 */ /* 0x004fe2000f8e33ff */
[----:B------:R-:W-:Y:S02]  /*4790*/  VOTEU.ANY UR4, UPT, PT ;  /* 0x0000000000047886 */ /* 0x000fe400038e0100 */
[----:B------:R-:W-:Y:S02]  /*47a0*/  UFLO.U32 UR4, UR4 ;  /* 0x00000004000472bd */ /* 0x000fe400080e0000 */
[----:B------:R-:W2:Y:S04]  /*47b0*/  REDUX UR6, R0 ;  /* 0x00000000000673c4 */ /* 0x000ea80000000000 */
[----:B-1----:R-:W-:-:S02]  /*47c0*/  ISETP.EQ.U32.AND P0, PT, R2, UR4, PT ;  /* 0x0000000402007c0c */ /* 0x002fc4000bf02070 */
[----:B----4-:R-:W-:-:S11]  /*47d0*/  MOV R2, UR7 ;  /* 0x0000000700027c02 */ /* 0x010fd60008000f00 */
[----:B------:R1:W-:Y:S01]  /*47e0*/  @P0 ATOMS.AND RZ, [UR8+0x14], R2 ;  /* 0x00001402ffff098c */ /* 0x0003e2000a800008 */
[----:B--2---:R-:W-:-:S05]  /*47f0*/  IMAD.U32 R0, RZ, RZ, UR6 ;  /* 0x00000006ff007e24 */ /* 0x004fca000f8e00ff */
[----:B------:R1:W-:Y:S01]  /*4800*/  @P0 ATOMS.AND RZ, [UR8+0x18], R0 ;  /* 0x00001800ffff098c */ /* 0x0003e2000a800008 */
[----:B------:R-:W-:Y:S05]  /*4810*/  BRA `(.L_x_88) ;  /* 0x0000000000147947 */ /* 0x000fea0003800000 */
.L_x_87:
[----:B------:R-:W-:Y:S02]  /*4820*/  MOV R2, 0x4840 ;  /* 0x0000484000027802 */ /* 0x000fe40000000f00 */
[----:B---3-5:R-:W-:Y:S05]  /*4830*/  CALL.REL.NOINC `($__internal_0_$__cuda_sm10x_tcgen05_guardrail_trap_col_being_dealloced_not_returned_by_alloc) ;  /* 0x0000005800307944 */ /* 0x028fea0003c00000 */
[----:B------:R-:W-:Y:S05]  /*4840*/  BRA `(.L_x_88) ;  /* 0x0000000000087947 */ /* 0x000fea0003800000 */
.L_x_86:
[----:B------:R-:W-:Y:S02]  /*4850*/  MOV R2, 0x4870 ;  /* 0x0000487000027802 */ /* 0x000fe40000000f00 */
[----:B---3-5:R-:W-:Y:S05]  /*4860*/  CALL.REL.NOINC `($__internal_2_$__cuda_sm10x_tcgen05_guardrail_trap_unallocated_columns_being_dealloced) ;  /* 0x00000058003c7944 */ /* 0x028fea0003c00000 */
.L_x_88:
[----:B------:R-:W-:Y:S01]  /*4870*/  NOP ;  /* 0x0000000000007918 */ /* 0x000fe20000000000 */
[----:B------:R-:W-:Y:S05]  /*4880*/  EXIT ;  /* 0x000000000000794d */ /* 0x000fea0003800000 */
.L_x_59:
[----:B------:R-:W-:-:S09]  /*4890*/  UISETP.NE.OR UP0, UPT, UR18, 0x3, !UP4 ;  /* 0x000000031200788c */ /* 0x000fd2000e705670 */
[----:B------:R-:W-:Y:S05]  /*48a0*/  BRA.U UP0, `(.L_x_89) ;  /* 0x0000001100e87547 */ /* 0x000fea000b800000 */
[----:B------:R-:W2:Y:S01]  /*48b0*/  LDCU.64 UR4, c[0x0][0x888] ;  /* 0x00011100ff0477ac */ /* 0x000ea20008000a00 */
[----:B------:R-:W3:Y:S01]  /*48c0*/  LDC.64 R12, c[0x0][0x348] ;  /* 0x0000d200ff0c7b82 */ /* 0x000ee20000000a00 */
[----:B------:R-:W-:Y:S02]  /*48d0*/  HFMA2 R9, -RZ, RZ, 0, 0 ;  /* 0x00000000ff097431 */ /* 0x000fe400000001ff */
[----:B------:R-:W-:Y:S01]  /*48e0*/  IMAD.MOV.U32 R11, RZ, RZ, 0x1 ;  /* 0x00000001ff0b7424 */ /* 0x000fe200078e00ff */
[----:B------:R-:W4:Y:S01]  /*48f0*/  LDCU UR38, c[0x0][0x370] ;  /* 0x00006e00ff2677ac */ /* 0x000f220008000800 */
[----:B------:R-:W-:Y:S01]  /*4900*/  IMAD.MOV.U32 R10, RZ, RZ, RZ ;  /* 0x000000ffff0a7224 */ /* 0x000fe200078e00ff */
[----:B------:R-:W-:Y:S01]  /*4910*/  MOV R3, 0x1000 ;  /* 0x0000100000037802 */ /* 0x000fe20000000f00 */
[----:B------:R-:W4:Y:S01]  /*4920*/  LDCU.128 UR48, c[0x0][0xb10] ;  /* 0x00016200ff3077ac */ /* 0x000f220008000c00 */
[----:B------:R-:W1:Y:S01]  /*4930*/  LDCU UR37, c[0x0][0x374] ;  /* 0x00006e80ff2577ac */ /* 0x000e620008000800 */
[----:B------:R-:W1:Y:S01]  /*4940*/  LDCU.64 UR30, c[0x0][0x890] ;  /* 0x00011200ff1e77ac */ /* 0x000e620008000a00 */
[----:B--2---:R-:W-:Y:S01]  /*4950*/  UISETP.NE.U32.AND UP0, UPT, UR4, URZ, UPT ;  /* 0x000000ff0400728c */ /* 0x004fe2000bf05070 */
[----:B------:R-:W2:Y:S01]  /*4960*/  LDCU UR15, c[0x0][0xb0c] ;  /* 0x00016180ff0f77ac */ /* 0x000ea20008000800 */
[----:B------:R-:W3:Y:S01]  /*4970*/  LDCU UR54, c[0x0][0xb20] ;  /* 0x00016400ff3677ac */ /* 0x000ee20008000800 */
[----:B------:R-:W3:Y:S01]  /*4980*/  LDCU UR4, c[0x0][0xb30] ;  /* 0x00016600ff0477ac */ /* 0x000ee20008000800 */
[----:B------:R-:W-:Y:S01]  /*4990*/  UMOV UR21, 0x400 ;  /* 0x0000040000157882 */ /* 0x000fe20000000000 */
[----:B----4-:R-:W-:-:S02]  /*49a0*/  UIMAD.WIDE.U32 UR6, UR38, UR48, URZ ;  /* 0x00000030260672a5 */ /* 0x010fc4000f8e00ff */
[----:B-1----:R-:W-:Y:S02]  /*49b0*/  UIMAD.WIDE.U32 UR8, UR37, UR51, URZ ;  /* 0x00000033250872a5 */ /* 0x002fe4000f8e00ff */
[----:B------:R-:W-:Y:S02]  /*49c0*/  ULEA UR21, UR47, UR21, 0x18 ;  /* 0x000000152f157291 */ /* 0x000fe4000f8ec0ff */
[----:B------:R-:W-:Y:S02]  /*49d0*/  UISETP.NE.AND.EX UP6, UPT, UR5, URZ, UPT, UP0 ;  /* 0x000000ff0500728c */ /* 0x000fe4000bfc5300 */
[----:B------:R-:W-:Y:S02]  /*49e0*/  UISETP.NE.AND UP0, UPT, UR45, 0x1, UPT ;  /* 0x000000012d00788c */ /* 0x000fe4000bf05270 */
[----:B------:R-:W-:Y:S02]  /*49f0*/  UISETP.NE.U32.AND UP0, UPT, UR30, URZ, UPT ;  /* 0x000000ff1e00728c */ /* 0x000fe4000bf05070 */
[----:B------:R-:W-:Y:S01]  /*4a00*/  UIADD3 UR39, UPT, UPT, UR21, 0x78, URZ ;  /* 0x0000007815277890 */ /* 0x000fe2000fffe0ff */
[----:B------:R-:W-:Y:S01]  /*4a10*/  UMOV UR6, UR7 ;  /* 0x0000000700067c82 */ /* 0x000fe20008000000 */
[----:B------:R-:W-:Y:S01]  /*4a20*/  UMOV UR46, UR9 ;  /* 0x00000009002e7c82 */ /* 0x000fe20008000000 */
[----:B------:R-:W-:-:S02]  /*4a30*/  UISETP.GE.AND UP2, UPT, UR45, 0x1, UPT ;  /* 0x000000012d00788c */ /* 0x000fc4000bf46270 */
[----:B------:R-:W-:Y:S02]  /*4a40*/  UISETP.NE.AND.EX UP5, UPT, UR31, URZ, UPT, UP0 ;  /* 0x000000ff1f00728c */ /* 0x000fe4000bfa5300 */
[----:B------:R-:W-:Y:S01]  /*4a50*/  UPLOP3.LUT UP3, UPT, UPT, UPT, UPT, 0x40, 0x4 ;  /* 0x000000000004789c */ /* 0x000fe20003f6e870 */
[----:B------:R-:W1:Y:S01]  /*4a60*/  LDCU.64 UR22, c[0x0][0xb28] ;  /* 0x00016500ff1677ac */ /* 0x000e620008000a00 */
[----:B--2---:R-:W-:Y:S02]  /*4a70*/  UISETP.NE.AND UP2, UPT, UR15, 0x1, UPT ;  /* 0x000000010f00788c */ /* 0x004fe4000bf45270 */
[----:B------:R-:W-:Y:S02]  /*4a80*/  UIADD3 UR41, UPT, UPT, UR21, 0x60, URZ ;  /* 0x0000006015297890 */ /* 0x000fe4000fffe0ff */
[----:B------:R-:W-:Y:S02]  /*4a90*/  UIADD3 UR33, UPT, UPT, UR21, 0x68, URZ ;  /* 0x0000006815217890 */ /* 0x000fe4000fffe0ff */
[----:B------:R-:W-:-:S02]  /*4aa0*/  UIADD3 UR25, UPT, UPT, UR21, 0x70, URZ ;  /* 0x0000007015197890 */ /* 0x000fc4000fffe0ff */
[----:B------:R-:W-:Y:S02]  /*4ab0*/  UPRMT UR39, UR47, 0x654, UR39 ;  /* 0x000006542f277896 */ /* 0x000fe40008000027 */
[----:B------:R-:W-:Y:S02]  /*4ac0*/  USHF.R.U32.HI UR52, URZ, UR49, UR6 ;  /* 0x00000031ff347299 */ /* 0x000fe40008011606 */
[----:B---3--:R-:W-:Y:S02]  /*4ad0*/  USHF.R.U32.HI UR46, URZ, UR54, UR46 ;  /* 0x00000036ff2e7299 */ /* 0x008fe4000801162e */
[----:B------:R-:W-:Y:S02]  /*4ae0*/  UISETP.NE.AND UP0, UPT, UR50, 0x1, UPT ;  /* 0x000000013200788c */ /* 0x000fe4000bf05270 */
[----:B------:R-:W-:-:S11]  /*4af0*/  UISETP.NE.AND UP4, UPT, UR4, 0x1, UPT ;  /* 0x000000010400788c */ /* 0x000fd6000bf85270 */
.L_x_100:
[C---:B------:R-:W-:Y:S02]  /*4b00*/  LEA R8, R10.reuse, UR21, 0x3 ;  /* 0x000000150a087c11 */ /* 0x040fe4000f8e18ff */
[----:B------:R-:W-:Y:S02]  /*4b10*/  SHF.L.U32 R0, R9, 0x1f, RZ ;  /* 0x0000001f09007819 */ /* 0x000fe400000006ff */
[----:B------:R-:W-:Y:S02]  /*4b20*/  LEA R4, R10, UR21, 0x4 ;  /* 0x000000150a047c11 */ /* 0x000fe4000f8e20ff */
[----:B--2---:R-:W2:Y:S02]  /*4b30*/  SYNCS.PHASECHK.TRANS64.TRYWAIT P0, [R8+URZ+0xb0], R0 ;  /* 0x0000b000080075a7 */ /* 0x004ea400080011ff */
[----:B--2---:R-:W-:Y:S05]  /*4b40*/  @!P0 BRA `(.L_x_90) ;  /* 0x00000050001c8947 */ /* 0x004fea0003800000 */
.L_x_187:
[----:B------:R-:W3:Y:S01]  /*4b50*/  LDS.128 R4, [R4+0x140] ;  /* 0x0001400004047984 */ /* 0x000ee20000000c00 */
[----:B------:R-:W-:Y:S01]  /*4b60*/  UISETP.GE.AND UP0, UPT, UR45, 0x1, UPT ;  /* 0x000000012d00788c */ /* 0x000fe2000bf06270 */
[----:B------:R-:W-:Y:S01]  /*4b70*/  @!PT LDS RZ, [RZ] ;  /* 0x00000000fffff984 */ /* 0x000fe20000000800 */
[----:B------:R-:W-:Y:S01]  /*4b80*/  @!PT LDS RZ, [RZ] ;  /* 0x00000000fffff984 */ /* 0x000fe20000000800 */
[----:B------:R-:W-:Y:S01]  /*4b90*/  @!PT LDS RZ, [RZ] ;  /* 0x00000000fffff984 */ /* 0x000fe20000000800 */
[----:B------:R-:W-:Y:S01]  /*4ba0*/  @!PT LDS RZ, [RZ] ;  /* 0x00000000fffff984 */ /* 0x000fe20000000800 */
[----:B------:R4:W-:Y:S06]  /*4bb0*/  MEMBAR.ALL.CTA ;  /* 0x0000000000007992 */ /* 0x0009ec0000008000 */
[----:B----4-:R-:W4:Y:S01]  /*4bc0*/  FENCE.VIEW.ASYNC.S ;  /* 0x00000000000073c6 */ /* 0x010f220000000000 */
[----:B---3--:R-:W-:Y:S11]  /*4bd0*/  LOP3.LUT P0, RZ, R6, 0x1, RZ, 0xc0, !PT ;  /* 0x0000000106ff7812 */ /* 0x008ff6000780c0ff */
[----:B------:R-:W-:Y:S02]  /*4be0*/  @!UPT UIADD3 URZ, UPT, UPT, URZ, URZ, URZ ;  /* 0x000000fffffff290 */ /* 0x000fe4000fffe0ff */
[----:B----4-:R-:W-:Y:S01]  /*4bf0*/  VOTEU.ANY UP2, P0 ;  /* 0x0000000000ff7886 */ /* 0x010fe20000040100 */
[----:B------:R-:W-:Y:S11]  /*4c00*/  PLOP3.LUT P0, PT, PT, PT, UP2, 0x80, 0x8 ;  /* 0x000000000008781c */ /* 0x000ff60003f0f028 */
[----:B------:R-:W-:Y:S02]  /*4c10*/  @!UPT UIADD3 URZ, UPT, UPT, URZ, URZ, URZ ;  /* 0x000000fffffff290 */ /* 0x000fe4000fffe0ff */
[----:B--2---:R-:W-:Y:S02]  /*4c20*/  @P0 SHF.R.U32.HI R0, RZ, 0x10, R5 ;  /* 0x00000010ff000819 */ /* 0x004fe40000011605 */
[----:B------:R-:W-:Y:S02]  /*4c30*/  @P0 MOV R2, R4 ;  /* 0x0000000400020202 */ /* 0x000fe40000000f00 */
[----:B------:R-:W-:Y:S01]  /*4c40*/  @P0 R2UR UR4, R0 ;  /* 0x00000000000402ca */ /* 0x000fe200000e0000 */
[----:B------:R-:W-:Y:S01]  /*4c50*/  VIADD R0, R8, 0xc0 ;  /* 0x000000c008007836 */ /* 0x000fe20000000000 */
[----:B------:R-:W-:Y:S02]  /*4c60*/  @P0 LOP3.LUT R4, R5, 0xffff, RZ, 0xc0, !PT ;  /* 0x0000ffff05040812 */ /* 0x000fe400078ec0ff */
[----:B------:R-:W-:Y:S02]  /*4c70*/  @P0 R2UR UR6, R2 ;  /* 0x00000000020602ca */ /* 0x000fe400000e0000 */
[----:B------:R-:W-:Y:S02]  /*4c80*/  PRMT R0, RZ, 0x654, R0 ;  /* 0x00000654ff007816 */ /* 0x000fe40000000000 */
[----:B------:R-:W-:Y:S02]  /*4c90*/  @P0 R2UR UR5, R4 ;  /* 0x00000000040502ca */ /* 0x000fe400000e0000 */
[----:B------:R2:W-:Y:S03]  /*4ca0*/  SYNCS.ARRIVE.TRANS64.RED.A1T0 RZ, [R0+URZ], RZ ;  /* 0x000000ff00ff79a7 */ /* 0x0005e600081004ff */
[----:B------:R-:W-:Y:S04]  /*4cb0*/  @UP2 UMOV UR29, UR4 ;  /* 0x00000004001d2c82 */ /* 0x000fe80008000000 */
[----:B------:R-:W-:Y:S04]  /*4cc0*/  @UP2 UMOV UR14, UR6 ;  /* 0x00000006000e2c82 */ /* 0x000fe80008000000 */
[----:B------:R-:W-:Y:S01]  /*4cd0*/  @UP2 UMOV UR13, UR5 ;  /* 0x00000005000d2c82 */ /* 0x000fe20008000000 */
[----:B------:R-:W-:Y:S05]  /*4ce0*/  BRA.U !UP0, `(.L_x_91) ;  /* 0x0000000108c07547 */ /* 0x000fea000b800000 */
[----:B------:R-:W-:Y:S02]  /*4cf0*/  UIMAD.WIDE.U32 UR16, UR13, UR51, URZ ;  /* 0x000000330d1072a5 */ /* 0x000fe4000f8e00ff */
[----:B------:R-:W-:Y:S02]  /*4d00*/  UP2UR UR20, UPR, URZ, 0x4 ;  /* 0x00000004ff147883 */ /* 0x000fe40008000000 */
[----:B------:R-:W-:Y:S02]  /*4d10*/  UISETP.NE.AND UP2, UPT, UR50, 0x1, UPT ;  /* 0x000000013200788c */ /* 0x000fe4000bf45270 */
[----:B------:R-:W-:Y:S02]  /*4d20*/  UIMAD.WIDE.U32 UR18, UR14, UR48, URZ ;  /* 0x000000300e1272a5 */ /* 0x000fe4000f8e00ff */
[----:B------:R-:W-:Y:S02]  /*4d30*/  USEL UR4, UR37, UR46, !UP2 ;  /* 0x0000002e25047287 */ /* 0x000fe4000d000000 */
[----:B------:R-:W-:Y:S02]  /*4d40*/  UISETP.NE.AND UP0, UPT, UR15, 0x1, UPT ;  /* 0x000000010f00788c */ /* 0x000fe4000bf05270 */
[----:B------:R-:W-:Y:S02]  /*4d50*/  UP2UR UR24, UPR, URZ, 0x2 ;  /* 0x00000002ff187883 */ /* 0x000fe40008000000 */
[----:B------:R-:W-:Y:S02]  /*4d60*/  UISETP.NE.AND UP1, UPT, UR45, 0x1, UPT ;  /* 0x000000012d00788c */ /* 0x000fe4000bf25270 */
[----:B-1----:R-:W-:Y:S02]  /*4d70*/  UIMAD.WIDE.U32 UR8, UR4, UR22, URZ ;  /* 0x00000016040872a5 */ /* 0x002fe4000f8e00ff */
[----:B------:R-:W-:Y:S01]  /*4d80*/  USEL UR7, UR38, UR52, !UP0 ;  /* 0x0000003426077287 */ /* 0x000fe2000c000000 */
[----:B------:R-:W-:Y:S02]  /*4d90*/  UMOV UR5, UR17 ;  /* 0x0000001100057c82 */ /* 0x000fe40008000000 */
[----:B------:R-:W-:Y:S02]  /*4da0*/  USHF.R.U32.HI UR6, URZ, UR54, UR5 ;  /* 0x00000036ff067299 */ /* 0x000fe40008011605 */
[----:B------:R-:W-:Y:S02]  /*4db0*/  UIMAD.WIDE.U32 UR10, UR7, UR22, URZ ;  /* 0x00000016070a72a5 */ /* 0x000fe4000f8e00ff */
[----:B------:R-:W-:Y:S02]  /*4dc0*/  USEL UR6, UR13, UR6, !UP2 ;  /* 0x000000060d067287 */ /* 0x000fe4000d000000 */
[----:B------:R-:W-:Y:S01]  /*4dd0*/  UISETP.NE.AND UP2, UPT, UR20, URZ, UPT ;  /* 0x000000ff1400728c */ /* 0x000fe2000bf45270 */
[----:B------:R-:W-:Y:S02]  /*4de0*/  UMOV UR5, UR19 ;  /* 0x0000001300057c82 */ /* 0x000fe40008000000 */
[----:B------:R-:W-:Y:S03]  /*4df0*/  USHF.R.U32.HI UR12, URZ, UR49, UR5 ;  /* 0x00000031ff0c7299 */ /* 0x000fe60008011605 */
[----:B------:R-:W-:Y:S02]  /*4e00*/  UMOV UR5, UR9 ;  /* 0x0000000900057c82 */ /* 0x000fe40008000000 */
[----:B------:R-:W-:Y:S03]  /*4e10*/  @UP1 USHF.R.U32.HI UR4, URZ, UR23, UR5 ;  /* 0x00000017ff041299 */ /* 0x000fe60008011605 */
[----:B------:R-:W-:Y:S01]  /*4e20*/  UMOV UR5, UR11 ;  /* 0x0000000b00057c82 */ /* 0x000fe20008000000 */
[----:B------:R-:W-:Y:S02]  /*4e30*/  UIMAD UR4, UR45, UR4, URZ ;  /* 0x000000042d0472a4 */ /* 0x000fe4000f8e02ff */
[----:B------:R-:W-:Y:S02]  /*4e40*/  @UP1 USHF.R.U32.HI UR7, URZ, UR23, UR5 ;  /* 0x00000017ff071299 */ /* 0x000fe40008011605 */
[----:B------:R-:W-:Y:S02]  /*4e50*/  USEL UR5, UR14, UR12, !UP0 ;  /* 0x0000000c0e057287 */ /* 0x000fe4000c000000 */
[----:B------:R-:W-:Y:S02]  /*4e60*/  UIMAD.WIDE.U32 UR10, UR6, UR22, URZ ;  /* 0x00000016060a72a5 */ /* 0x000fe4000f8e00ff */
[----:B------:R-:W-:Y:S02]  /*4e70*/  UIMAD UR8, UR45, UR7, URZ ;  /* 0x000000072d0872a4 */ /* 0x000fe4000f8e02ff */
[----:B------:R-:W-:Y:S03]  /*4e80*/  UISETP.GE.AND UP0, UPT, UR6, UR4, UPT ;  /* 0x000000040600728c */ /* 0x000fe6000bf06270 */
[----:B------:R-:W-:Y:S01]  /*4e90*/  UMOV UR4, UR11 ;  /* 0x0000000b00047c82 */ /* 0x000fe20008000000 */
[----:B------:R-:W-:Y:S02]  /*4ea0*/  UISETP.GE.OR UP0, UPT, UR5, UR8, UP0 ;  /* 0x000000080500728c */ /* 0x000fe40008706670 */
[----:B------:R-:W-:Y:S02]  /*4eb0*/  USHF.R.U32.HI UR4, URZ, UR23, UR4 ;  /* 0x00000017ff047299 */ /* 0x000fe40008011604 */
[----:B------:R-:W-:Y:S02]  /*4ec0*/  UIMAD.WIDE.U32 UR8, UR5, UR22, URZ ;  /* 0x00000016050872a5 */ /* 0x000fe4000f8e00ff */
[----:B------:R-:W-:Y:S04]  /*4ed0*/  USEL UR10, UR6, UR4, !UP1 ;  /* 0x00000004060a7287 */ /* 0x000fe8000c800000 */
[----:B------:R-:W-:Y:S01]  /*4ee0*/  UIADD3 UR11, UPT, UPT, -UR10, URZ, URZ ;  /* 0x000000ff0a0b7290 */ /* 0x000fe2000fffe1ff */
[----:B------:R-:W-:Y:S02]  /*4ef0*/  @!UP0 UMOV UR4, UR9 ;  /* 0x0000000900048c82 */ /* 0x000fe40008000000 */
[----:B------:R-:W-:Y:S02]  /*4f00*/  @!UP0 USHF.R.U32.HI UR4, URZ, UR23, UR4 ;  /* 0x00000017ff048299 */ /* 0x000fe40008011604 */
[----:B------:R-:W-:Y:S02]  /*4f10*/  UIMAD UR8, UR45, UR11, UR6 ;  /* 0x0000000b2d0872a4 */ /* 0x000fe4000f8e0206 */
[----:B------:R-:W-:Y:S02]  /*4f20*/  @!UP0 USEL UR4, UR5, UR4, !UP1 ;  /* 0x0000000405048287 */ /* 0x000fe4000c800000 */
[----:B------:R-:W-:Y:S02]  /*4f30*/  UISETP.NE.AND UP1, UPT, UR24, URZ, UPT ;  /* 0x000000ff1800728c */ /* 0x000fe4000bf25270 */
[----:B------:R-:W-:Y:S02]  /*4f40*/  @!UP0 UIMAD UR7, UR7, UR8, UR4 ;  /* 0x00000008070782a4 */ /* 0x000fe4000f8e0204 */
[----:B------:R-:W-:Y:S02]  /*4f50*/  @!UP0 UIADD3 UR9, UPT, UPT, UR10, -UR4, URZ ;  /* 0x800000040a098290 */ /* 0x000fe4000fffe0ff */
[----:B------:R-:W-:Y:S02]  /*4f60*/  UIADD3 UR8, UPT, UPT, -UR6, URZ, URZ ;  /* 0x000000ff06087290 */ /* 0x000fe4000fffe1ff */
[----:B------:R-:W-:Y:S02]  /*4f70*/  UIADD3 UR4, UPT, UPT, -UR5, URZ, URZ ;  /* 0x000000ff05047290 */ /* 0x000fe4000fffe1ff */
[----:B------:R-:W-:Y:S03]  /*4f80*/  @!UP0 UIMAD UR6, UR9, UR45, UR5 ;  /* 0x0000002d090682a4 */ /* 0x000fe6000f8e0205 */
[----:B------:R-:W-:Y:S01]  /*4f90*/  @!UP0 UMOV UR5, UR7 ;  /* 0x0000000700058c82 */ /* 0x000fe20008000000 */
[----:B------:R-:W-:Y:S02]  /*4fa0*/  UIMAD UR7, UR15, UR4, UR14 ;  /* 0x000000040f0772a4 */ /* 0x000fe4000f8e020e */
[----:B------:R-:W-:Y:S02]  /*4fb0*/  UIMAD UR4, UR50, UR8, UR13 ;  /* 0x00000008320472a4 */ /* 0x000fe4000f8e020d */
[----:B------:R-:W-:Y:S02]  /*4fc0*/  UIMAD UR14, UR5, UR15, UR7 ;  /* 0x0000000f050e72a4 */ /* 0x000fe4000f8e0207 */
[----:B------:R-:W-:Y:S11]  /*4fd0*/  UIMAD UR13, UR6, UR50, UR4 ;  /* 0x00000032060d72a4 */ /* 0x000ff6000f8e0204 */
[----:B------:R-:W-:Y:S01]  /*4fe0*/  @!UPT UIADD3 URZ, UPT, UPT, URZ, URZ, URZ ;  /* 0x000000fffffff290 */ /* 0x000fe2000fffe0ff */
.L_x_91:
[----:B------:R-:W3:Y:S01]  /*4ff0*/  @!UP4 LDCU.128 UR8, c[0x0][0xb10] ;  /* 0x00016200ff08c7ac */ /* 0x000ee20008000c00 */
[----:B------:R-:W-:Y:S02]  /*5000*/  ISETP.NE.U32.AND P0, PT, RZ, UR30, PT ;  /* 0x0000001eff007c0c */ /* 0x000fe4000bf05070 */
[----:B------:R-:W-:Y:S02]  /*5010*/  SHF.L.U32 R4, R11, 0x1f, RZ ;  /* 0x0000001f0b047819 */ /* 0x000fe400000006ff */
[----:B------:R-:W-:Y:S01]  /*5020*/  ISETP.NE.AND.EX P0, PT, RZ, UR31, PT, P0 ;  /* 0x0000001fff007c0c */ /* 0x000fe2000bf05300 */
[----:B------:R-:W4:Y:S01]  /*5030*/  @!UP4 LDCU UR5, c[0x0][0xb0c] ;  /* 0x00016180ff05c7ac */ /* 0x000f220008000800 */
[----:B------:R-:W-:Y:S02]  /*5040*/  USHF.L.U32 UR42, UR26, 0x7, URZ ;  /* 0x000000071a2a7899 */ /* 0x000fe400080006ff */
[----:B------:R-:W-:Y:S02]  /*5050*/  USHF.L.U32 UR43, UR27, 0x6, URZ ;  /* 0x000000061b2b7899 */ /* 0x000fe400080006ff */
[----:B---3--:R-:W-:Y:S07]  /*5060*/  UIMAD.WIDE.U32 UR6, UR14, UR8, URZ ;  /* 0x000000080e0672a5 */ /* 0x008fee000f8e00ff */
[----:B------:R-:W-:Y:S01]  /*5070*/  @!UP4 UMOV UR4, UR7 ;  /* 0x000000070004cc82 */ /* 0x000fe20008000000 */
[----:B----4-:R-:W-:Y:S02]  /*5080*/  @!UP4 UISETP.NE.AND UP0, UPT, UR5, 0x1, UPT ;  /* 0x000000010500c88c */ /* 0x010fe4000bf05270 */
[----:B------:R-:W-:Y:S02]  /*5090*/  @!UP4 USHF.R.U32.HI UR4, URZ, UR9, UR4 ;  /* 0x00000009ff04c299 */ /* 0x000fe40008011604 */
[----:B------:R-:W-:Y:S02]  /*50a0*/  UIMAD.WIDE.U32 UR6, UR13, UR11, URZ ;  /* 0x0000000b0d0672a5 */ /* 0x000fe4000f8e00ff */
[----:B------:R-:W-:Y:S02]  /*50b0*/  @!UP4 USEL UR8, UR14, UR4, !UP0 ;  /* 0x000000040e08c287 */ /* 0x000fe4000c000000 */
[----:B------:R-:W-:Y:S03]  /*50c0*/  @!UP4 UISETP.NE.AND UP0, UPT, UR10, 0x1, UPT ;  /* 0x000000010a00c88c */ /* 0x000fe6000bf05270 */
[----:B------:R-:W-:Y:S02]  /*50d0*/  @!UP4 UMOV UR6, UR7 ;  /* 0x000000070006cc82 */ /* 0x000fe40008000000 */
[----:B------:R-:W3:Y:S02]  /*50e0*/  @!UP4 LDCU UR4, c[0x0][0xb20] ;  /* 0x00016400ff04c7ac */ /* 0x000ee40008000800 */
[----:B---3--:R-:W-:Y:S04]  /*50f0*/  @!UP4 USHF.R.U32.HI UR6, URZ, UR4, UR6 ;  /* 0x00000004ff06c299 */ /* 0x008fe80008011606 */
[----:B------:R-:W-:Y:S04]  /*5100*/  @!UP4 USEL UR6, UR13, UR6, !UP0 ;  /* 0x000000060d06c287 */ /* 0x000fe8000c000000 */
[----:B------:R-:W-:Y:S02]  /*5110*/  @!UP4 UIADD3 UR4, UPT, UPT, -UR8, UR6, URZ ;  /* 0x000000060804c290 */ /* 0x000fe4000fffe1ff */
[----:B------:R-:W-:Y:S02]  /*5120*/  @!UP4 UIADD3 UR6, UPT, UPT, UR8, -UR6, URZ ;  /* 0x800000060806c290 */ /* 0x000fe4000fffe0ff */
[----:B------:R-:W-:Y:S02]  /*5130*/  @!UP4 UIMAD UR14, UR4, UR5, UR14 ;  /* 0x00000005040ec2a4 */ /* 0x000fe4000f8e020e */
[----:B------:R-:W-:Y:S01]  /*5140*/  @!UP4 UIMAD UR13, UR6, UR10, UR13 ;  /* 0x0000000a060dc2a4 */ /* 0x000fe2000f8e020d */
[----:B------:R-:W-:Y:S11]  /*5150*/  BRA.U UP3, `(.L_x_92) ;  /* 0x0000000103107547 */ /* 0x000ff6000b800000 */
[----:B------:R-:W-:Y:S04]  /*5160*/  MOV R2, UR53 ;  /* 0x0000003500027c02 */ /* 0x000fe80008000f00 */
[----:B------:R-:W-:Y:S04]  /*5170*/  SHF.L.U32 R2, R2, 0x1f, RZ ;  /* 0x0000001f02027819 */ /* 0x000fe800000006ff */
[----:B------:R-:W3:Y:S02]  /*5180*/  SYNCS.PHASECHK.TRANS64.TRYWAIT P1, [UR21+0xa8], R2 ;  /* 0x0000a802ff0075a7 */ /* 0x000ee40008021115 */
[----:B---3--:R-:W-:Y:S05]  /*5190*/  @!P1 BRA `(.L_x_93) ;  /* 0x00000048009c9947 */ /* 0x008fea0003800000 */
.L_x_92:
[----:B------:R-:W-:Y:S05]  /*51a0*/  BRA.U !UP5, `(.L_x_94) ;  /* 0x000000010d387547 */ /* 0x000fea000b800000 */
[----:B------:R-:W-:Y:S01]  /*51b0*/  UPLOP3.LUT UP1, UPT, UPT, UPT, UP6, 0x80, 0x8 ;  /* 0x000000000008789c */ /* 0x000fe20003f2f060 */
[----:B--2---:R-:W-:Y:S01]  /*51c0*/  HFMA2 R0, -RZ, RZ, 0, 5.9604644775390625e-08 ;  /* 0x00000001ff007431 */ /* 0x004fe200000001ff */
[----:B------:R-:W2:Y:S01]  /*51d0*/  LDCU.64 UR8, c[0x0][0x358] ;  /* 0x00006b00ff0877ac */ /* 0x000ea20008000a00 */
[----:B------:R-:W-:Y:S03]  /*51e0*/  IMAD.MOV.U32 R46, RZ, RZ, 0x1 ;  /* 0x00000001ff2e7424 */ /* 0x000fe600078e00ff */
[----:B------:R-:W-:Y:S05]  /*51f0*/  PLOP3.LUT P1, PT, PT, PT, UP1, 0x80, 0x8 ;  /* 0x000000000008781c */ /* 0x000fea0003f2f018 */
[----:B------:R-:W3:Y:S01]  /*5200*/  @UP1 LDCU.64 UR4, c[0x0][0x888] ;  /* 0x00011100ff0417ac */ /* 0x000ee20008000a00 */
[----:B------:R-:W-:Y:S07]  /*5210*/  @UP1 UIMAD UR6, UR36, UR30, URZ ;  /* 0x0000001e240612a4 */ /* 0x000fee000f8e02ff */
[----:B------:R-:W-:Y:S01]  /*5220*/  @!P1 PRMT R46, R0, 0x7610, R46 ;  /* 0x00007610002e9816 */ /* 0x000fe2000000002e */
[----:B---3--:R-:W-:Y:S06]  /*5230*/  @UP1 UIMAD.WIDE UR4, UR6, 0x4, UR4 ;  /* 0x00000004060418a5 */ /* 0x008fec000f8e0204 */
[----:B------:R-:W-:Y:S01]  /*5240*/  IMAD.U32 R6, RZ, RZ, UR4 ;  /* 0x00000004ff067e24 */ /* 0x000fe2000f8e00ff */
[----:B------:R-:W-:Y:S04]  /*5250*/  MOV R7, UR5 ;  /* 0x0000000500077c02 */ /* 0x000fe80008000f00 */
[----:B------:R-:W3:Y:S01]  /*5260*/  @!UP1 LDCU UR4, c[0x0][0x880] ;  /* 0x00011000ff0497ac */ /* 0x000ee20008000800 */
[----:B--2--5:R4:W5:Y:S02]  /*5270*/  @P1 LDG.E R27, desc[UR8][R6.64] ;  /* 0x00000008061b1981 */ /* 0x024964000c1e1900 */
[----:B---34-:R-:W-:Y:S07]  /*5280*/  @!P1 IMAD.U32 R27, RZ, RZ, UR4 ;  /* 0x00000004ff1b9e24 */ /* 0x018fee000f8e00ff */
.L_x_94:
[----:B-----5:R-:W-:Y:S01]  /*5290*/  @!P0 FSETP.EQ.AND P2, PT, R27, RZ, PT ;  /* 0x000000ff1b00820b */ /* 0x020fe20003f42000 */
[----:B------:R-:W-:Y:S01]  /*52a0*/  @!UPT UIADD3 URZ, UPT, UPT, URZ, URZ, URZ ;  /* 0x000000fffffff290 */ /* 0x000fe2000fffe0ff */
[----:B------:R-:W-:Y:S11]  /*52b0*/  @!P0 BRA `(.L_x_95) ;  /* 0x0000000000148947 */ /* 0x000ff60003800000 */
[----:B------:R-:W-:Y:S02]  /*52c0*/  LOP3.LUT P0, RZ, R46, 0xff, RZ, 0xc0, !PT ;  /* 0x000000ff2eff7812 */ /* 0x000fe4000780c0ff */
[----:B------:R-:W-:Y:S04]  /*52d0*/  PLOP3.LUT P2, PT, PT, PT, UP1, 0x80, 0x8 ;  /* 0x000000000008781c */ /* 0x000fe80003f4f018 */
[----:B------:R-:W-:Y:S07]  /*52e0*/  PLOP3.LUT P2, PT, P2, PT, PT, 0x8, 0x80 ;  /* 0x000000000080781c */ /* 0x000fee000174e170 */
[----:B------:R-:W-:Y:S11]  /*52f0*/  @P0 FSETP.EQ.AND P2, PT, R27, RZ, PT ;  /* 0x000000ff1b00020b */ /* 0x000ff60003f42000 */
[----:B------:R-:W-:Y:S02]  /*5300*/  @!UPT UIADD3 URZ, UPT, UPT, URZ, URZ, URZ ;  /* 0x000000fffffff290 */ /* 0x000fe4000fffe0ff */
.L_x_95:
[----:B------:R-:W3:Y:S01]  /*5310*/  SYNCS.PHASECHK.TRANS64.TRYWAIT P0, [UR21+0x80], R4 ;  /* 0x00008004ff0075a7 */ /* 0x000ee20008001115 */
[----:B------:R-:W-:Y:S04]  /*5320*/  ELECT P1, URZ, PT ;  /* 0x0000000000ff782f */ /* 0x000fe80003820000 */
[----:B------:R-:W-:Y:S01]  /*5330*/  PLOP3.LUT P1, PT, P2, P1, PT, 0xf2, 0x2f ;  /* 0x00000000002f781c */ /* 0x000fe20001723e72 */
[----:B------:R-:W-:Y:S01]  /*5340*/  @!UPT UIADD3 URZ, UPT, UPT, URZ, URZ, URZ ;  /* 0x000000fffffff290 */ /* 0x000fe2000fffe0ff */
[----:B---3--:R-:W-:Y:S11]  /*5350*/  @!P0 BRA `(.L_x_96) ;  /* 0x0000004800448947 */ /* 0x008ff60003800000 */
.L_x_190:
[----:B--2---:R-:W-:Y:S01]  /*5360*/  @!P1 IADD3 R2, P0, PT, R12, 0x580, RZ ;  /* 0x000005800c029810 */ /* 0x004fe20007f1e0ff */
[----:B------:R-:W-:Y:S01]  /*5370*/  VOTEU.ALL UP0, P1 ;  /* 0x0000000000ff7886 */ /* 0x000fe20000800000 */
[----:B------:R-:W-:Y:S01]  /*5380*/  UMOV UR6, 0x0 ;  /* 0x0000000000067882 */ /* 0x000fe20000000000 */
[----:B------:R-:W-:Y:S01]  /*5390*/  UMOV UR7, 0x10000000 ;  /* 0x1000000000077882 */ /* 0x000fe20000000000 */
[----:B------:R-:W-:Y:S01]  /*53a0*/  @!P1 R2UR UR5, R2 ;  /* 0x00000000020592ca */ /* 0x000fe200000e0000 */
[----:B------:R-:W-:Y:S01]  /*53b0*/  @!P1 IMAD.X R0, RZ, RZ, R13, P0 ;  /* 0x000000ffff009224 */ /* 0x000fe200000e060d */
[----:B------:R-:W-:Y:S02]  /*53c0*/  @!UP0 UIADD3 UR40, UPT, UPT, UR21, 0x200, URZ ;  /* 0x0000020015288890 */ /* 0x000fe4000fffe0ff */
[----:B------:R-:W-:Y:S02]  /*53d0*/  @!UP0 UIADD3 UR10, UPT, UPT, UR42, 0x40, URZ ;  /* 0x000000402a0a8890 */ /* 0x000fe4000fffe0ff */
[----:B------:R-:W-:Y:S01]  /*53e0*/  @!P1 R2UR UR4, R0 ;  /* 0x00000000000492ca */ /* 0x000fe200000e0000 */
[----:B------:R-:W-:Y:S01]  /*53f0*/  @!UP0 UIADD3 UR8, UPT, UPT, UR21, 0xa00, URZ ;  /* 0x00000a0015088890 */ /* 0x000fe2000fffe0ff */
[----:B------:R-:W-:Y:S01]  /*5400*/  @!P1 IMAD.MOV.U32 R0, RZ, RZ, 0x1000 ;  /* 0x00001000ff009424 */ /* 0x000fe200078e00ff */
[----:B------:R-:W-:Y:S01]  /*5410*/  VOTEU.ALL UP0, P1 ;  /* 0x0000000000ff7886 */ /* 0x000fe20000800000 */
[----:B------:R-:W-:Y:S01]  /*5420*/  UMOV UR44, UR36 ;  /* 0x00000024002c7c82 */ /* 0x000fe20008000000 */
[----:B------:R-:W-:Y:S01]  /*5430*/  UMOV UR9, UR41 ;  /* 0x0000002900097c82 */ /* 0x000fe20008000000 */
[----:B------:R-:W-:Y:S01]  /*5440*/  UMOV UR11, UR43 ;  /* 0x0000002b000b7c82 */ /* 0x000fe20008000000 */
[----:B------:R-:W-:Y:S01]  /*5450*/  IMAD.U32 R6, RZ, RZ, UR5 ;  /* 0x00000005ff067e24 */ /* 0x000fe2000f8e00ff */
[----:B------:R-:W-:Y:S05]  /*5460*/  UMOV UR12, UR36 ;  /* 0x00000024000c7c82 */ /* 0x000fea0008000000 */
[----:B------:R-:W-:Y:S01]  /*5470*/  IMAD.U32 R7, RZ, RZ, UR4 ;  /* 0x00000004ff077e24 */ /* 0x000fe2000f8e00ff */
[----:B------:R-:W-:Y:S04]  /*5480*/  @!P1 R2UR UR4, R6 ;  /* 0x00000000060492ca */ /* 0x000fe800000e0000 */
[----:B------:R-:W-:Y:S11]  /*5490*/  @!P1 R2UR UR5, R7 ;  /* 0x00000000070592ca */ /* 0x000ff600000e0000 */
[----:B------:R-:W-:Y:S02]  /*54a0*/  @!UPT UIADD3 URZ, UPT, UPT, URZ, URZ, URZ ;  /* 0x000000fffffff290 */ /* 0x000fe4000fffe0ff */
[----:B------:R-:W-:Y:S01]  /*54b0*/  @!UP0 UTMALDG.3D [UR40], [UR4], desc[UR6] ;  /* 0x00000628040085b4 */ /* 0x000fe20008011000 */
[----:B------:R-:W-:Y:S05]  /*54c0*/  VOTEU.ALL UP0, P1 ;  /* 0x0000000000ff7886 */ /* 0x000fea0000800000 */
[----:B------:R2:W-:Y:S01]  /*54d0*/  @!UP0 UTMALDG.3D [UR8], [UR4], desc[UR6] ;  /* 0x00000608040085b4 */ /* 0x0005e20008011000 */
[----:B------:R3:W-:Y:S01]  /*54e0*/  @!P1 SYNCS.ARRIVE.TRANS64.RED.A0TR RZ, [UR21+0x60], R0 ;  /* 0x00006000ffff99a7 */ /* 0x0007e20008300415 */
[----:B--2---:R-:W-:Y:S09]  /*54f0*/  UPRMT UR4, UR47, 0x654, UR41 ;  /* 0x000006542f047896 */ /* 0x004ff20008000029 */
[----:B------:R-:W-:Y:S01]  /*5500*/  SYNCS.ARRIVE.TRANS64.RED.A1T0 RZ, [UR4], RZ ;  /* 0x000000ffffff79a7 */ /* 0x000fe20008100404 */
[----:B------:R-:W2:Y:S02]  /*5510*/  SYNCS.PHASECHK.TRANS64.TRYWAIT P0, [UR21+0x88], R4 ;  /* 0x00008804ff0075a7 */ /* 0x000ea40008001115 */
[----:B--23--:R-:W-:Y:S05]  /*5520*/  @!P0 BRA `(.L_x_97) ;  /* 0x0000004400e88947 */ /* 0x00cfea0003800000 */
.L_x_192:
[----:B------:R-:W-:Y:S01]  /*5530*/  @!P1 IADD3 R2, P0, PT, R12, 0x580, RZ ;  /* 0x000005800c029810 */ /* 0x000fe20007f1e0ff */
[----:B------:R-:W-:Y:S01]  /*5540*/  VOTEU.ALL UP0, P1 ;  /* 0x0000000000ff7886 */ /* 0x000fe20000800000 */
[----:B------:R-:W-:Y:S01]  /*5550*/  UMOV UR6, 0x0 ;  /* 0x0000000000067882 */ /* 0x000fe20000000000 */
[----:B------:R-:W-:Y:S01]  /*5560*/  UMOV UR7, 0x10000000 ;  /* 0x1000000000077882 */ /* 0x000fe20000000000 */
[----:B------:R-:W-:Y:S01]  /*5570*/  @!P1 R2UR UR5, R2 ;  /* 0x00000000020592ca */ /* 0x000fe200000e0000 */
[----:B--2---:R-:W-:Y:S01]  /*5580*/  @!P1 IMAD.X R0, RZ, RZ, R13, P0 ;  /* 0x000000ffff009224 */ /* 0x004fe200000e060d */
[----:B------:R-:W-:Y:S02]  /*5590*/  @!UP0 UIADD3 UR34, UPT, UPT, UR42, 0x10, URZ ;  /* 0x000000102a228890 */ /* 0x000fe4000fffe0ff */
[----:B------:R-:W-:Y:S02]  /*55a0*/  @!UP0 UIADD3 UR32, UPT, UPT, UR21, 0x1200, URZ ;  /* 0x0000120015208890 */ /* 0x000fe4000fffe0ff */
[----:B------:R-:W-:Y:S01]  /*55b0*/  @!P1 R2UR UR4, R0 ;  /* 0x00000000000492ca */ /* 0x000fe200000e0000 */
[----:B------:R-:W-:Y:S01]  /*55c0*/  @!UP0 UIADD3 UR10, UPT, UPT, UR42, 0x50, URZ ;  /* 0x000000502a0a8890 */ /* 0x000fe2000fffe0ff */
[----:B------:R-:W-:Y:S01]  /*55d0*/  @!P1 IMAD.MOV.U32 R0, RZ, RZ, 0x1000 ;  /* 0x00001000ff009424 */ /* 0x000fe200078e00ff */
[----:B------:R-:W-:Y:S01]  /*55e0*/  @!UP0 UIADD3 UR8, UPT, UPT, UR21, 0x1a00, URZ ;  /* 0x00001a0015088890 */ /* 0x000fe2000fffe0ff */
[----:B------:R-:W-:Y:S01]  /*55f0*/  VOTEU.ALL UP0, P1 ;  /* 0x0000000000ff7886 */ /* 0x000fe20000800000 */
[----:B------:R-:W-:Y:S02]  /*5600*/  UMOV UR35, UR43 ;  /* 0x0000002b00237c82 */ /* 0x000fe40008000000 */
[----:B------:R-:W-:Y:S01]  /*5610*/  IMAD.U32 R6, RZ, RZ, UR5 ;  /* 0x00000005ff067e24 */ /* 0x000fe2000f8e00ff */
[----:B------:R-:W-:Y:S01]  /*5620*/  UMOV UR9, UR33 ;  /* 0x0000002100097c82 */ /* 0x000fe20008000000 */
[----:B------:R-:W-:Y:S01]  /*5630*/  UMOV UR11, UR43 ;  /* 0x0000002b000b7c82 */ /* 0x000fe20008000000 */
[----:B------:R-:W-:Y:S03]  /*5640*/  UMOV UR12, UR36 ;  /* 0x00000024000c7c82 */ /* 0x000fe60008000000 */
        /* <DEDUP_REMOVED lines=12> */
.L_x_194:
[----:B------:R-:W-:Y:S01]  /*5710*/  @!P1 IADD3 R2, P0, PT, R12, 0x580, RZ ;  /* 0x000005800c029810 */ /* 0x000fe20007f1e0ff */
[----:B------:R-:W-:Y:S01]  /*5720*/  VOTEU.ALL UP0, P1 ;  /* 0x0000000000ff7886 */ /* 0x000fe20000800000 */
[----:B------:R-:W-:Y:S01]  /*5730*/  UMOV UR6, 0x0 ;  /* 0x0000000000067882 */ /* 0x000fe20000000000 */
[----:B------:R-:W-:Y:S01]  /*5740*/  UMOV UR7, 0x10000000 ;  /* 0x1000000000077882 */ /* 0x000fe20000000000 */
[----:B------:R-:W-:Y:S01]  /*5750*/  @!P1 R2UR UR5, R2 ;  /* 0x00000000020592ca */ /* 0x000fe200000e0000 */
[----:B--2---:R-:W-:Y:S01]  /*5760*/  @!P1 IMAD.X R0, RZ, RZ, R13, P0 ;  /* 0x000000ffff009224 */ /* 0x004fe200000e060d */
[----:B------:R-:W-:Y:S01]  /*5770*/  @!UP0 UIADD3 UR26, UPT, UPT, UR42, 0x20, URZ ;  /* 0x000000202a1a8890 */ /* 0x000fe2000fffe0ff */
[----:B------:R-:W-:Y:S01]  /*5780*/  VIADD R10, R10, 0x1 ;  /* 0x000000010a0a7836 */ /* 0x000fe20000000000 */
        /* <DEDUP_REMOVED lines=10> */
[----:B------:R-:W-:Y:S01]  /*5830*/  UMOV UR11, UR43 ;  /* 0x0000002b000b7c82 */ /* 0x000fe20008000000 */
[----:B------:R-:W-:Y:S02]  /*5840*/  UMOV UR12, UR36 ;  /* 0x00000024000c7c82 */ /* 0x000fe40008000000 */
        /* <DEDUP_REMOVED lines=12> */
.L_x_196:
[----:B------:R-:W-:Y:S01]  /*5910*/  UIADD3 UR27, UPT, UPT, UR14, UR63, URZ ;  /* 0x0000003f0e1b7290 */ /* 0x000fe2000fffe0ff */
[----:B------:R-:W-:Y:S01]  /*5920*/  @!P1 IADD3 R2, P0, PT, R12, 0x580, RZ ;  /* 0x000005800c029810 */ /* 0x000fe20007f1e0ff */
[----:B------:R-:W-:Y:S01]  /*5930*/  UPLOP3.LUT UP3, UPT, UPT, UPT, UPT, 0x80, 0x8 ;  /* 0x000000000008789c */ /* 0x000fe20003f6f070 */
[----:B------:R-:W-:Y:S01]  /*5940*/  R2UR UR24, R50 ;  /* 0x00000000321872ca */ /* 0x000fe200000e0000 */
[----:B------:R-:W-:Y:S01]  /*5950*/  VOTEU.ALL UP0, P1 ;  /* 0x0000000000ff7886 */ /* 0x000fe20000800000 */
[----:B------:R-:W-:Y:S01]  /*5960*/  @!P1 R2UR UR5, R2 ;  /* 0x00000000020592ca */ /* 0x000fe200000e0000 */
[----:B--2---:R-:W-:Y:S01]  /*5970*/  @!P1 IMAD.X R0, RZ, RZ, R13, P0 ;  /* 0x000000ffff009224 */ /* 0x004fe200000e060d */
[----:B------:R-:W-:Y:S01]  /*5980*/  UMOV UR6, 0x0 ;  /* 0x0000000000067882 */ /* 0x000fe20000000000 */
[----:B------:R-:W-:Y:S01]  /*5990*/  UMOV UR7, 0x10000000 ;  /* 0x1000000000077882 */ /* 0x000fe20000000000 */
[----:B------:R-:W-:Y:S01]  /*59a0*/  @!UP0 UIADD3 UR18, UPT, UPT, UR42, 0x30, URZ ;  /* 0x000000302a128890 */ /* 0x000fe2000fffe0ff */
[----:B------:R-:W-:Y:S01]  /*59b0*/  ISETP.NE.AND P0, PT, R10, 0x2, PT ;  /* 0x000000020a00780c */ /* 0x000fe20003f05270 */
[----:B------:R-:W-:Y:S01]  /*59c0*/  @!UP0 UIADD3 UR16, UPT, UPT, UR21, 0x3200, URZ ;  /* 0x0000320015108890 */ /* 0x000fe2000fffe0ff */
[----:B------:R-:W-:Y:S01]  /*59d0*/  @!P1 R2UR UR4, R0 ;  /* 0x00000000000492ca */ /* 0x000fe200000e0000 */
[----:B------:R-:W-:Y:S01]  /*59e0*/  @!UP0 UIADD3 UR17, UPT, UPT, UR21, 0x78, URZ ;  /* 0x0000007815118890 */ /* 0x000fe2000fffe0ff */
[----:B------:R-:W-:Y:S01]  /*59f0*/  SEL R0, RZ, 0x1, P0 ;  /* 0x00000001ff007807 */ /* 0x000fe20000000000 */
[----:B------:R-:W-:Y:S01]  /*5a00*/  @!UP0 UIADD3 UR10, UPT, UPT, UR42, 0x70, URZ ;  /* 0x000000702a0a8890 */ /* 0x000fe2000fffe0ff */
[----:B------:R-:W-:Y:S01]  /*5a10*/  LOP3.LUT R11, R11, 0x1, RZ, 0x3c, !PT ;  /* 0x000000010b0b7812 */ /* 0x000fe200078e3cff */
[----:B------:R-:W-:Y:S01]  /*5a20*/  @!UP0 UIADD3 UR8, UPT, UPT, UR21, 0x3a00, URZ ;  /* 0x00003a0015088890 */ /* 0x000fe2000fffe0ff */
[----:B------:R-:W-:Y:S01]  /*5a30*/  IMAD.U32 R4, RZ, RZ, UR5 ;  /* 0x00000005ff047e24 */ /* 0x000fe2000f8e00ff */
[----:B------:R-:W-:Y:S01]  /*5a40*/  VOTEU.ALL UP0, P1 ;  /* 0x0000000000ff7886 */ /* 0x000fe20000800000 */
[----:B------:R-:W-:Y:S01]  /*5a50*/  UMOV UR19, UR43 ;  /* 0x0000002b00137c82 */ /* 0x000fe20008000000 */
[----:B------:R-:W-:Y:S01]  /*5a60*/  UMOV UR20, UR36 ;  /* 0x0000002400147c82 */ /* 0x000fe20008000000 */
[----:B------:R-:W-:Y:S01]  /*5a70*/  UMOV UR11, UR43 ;  /* 0x0000002b000b7c82 */ /* 0x000fe20008000000 */
[----:B------:R-:W-:Y:S01]  /*5a80*/  UMOV UR12, UR36 ;  /* 0x00000024000c7c82 */ /* 0x000fe20008000000 */
[----:B------:R-:W-:Y:S01]  /*5a90*/  UMOV UR9, UR17 ;  /* 0x0000001100097c82 */ /* 0x000fe20008000000 */
[----:B------:R-:W-:Y:S01]  /*5aa0*/  IMAD.U32 R5, RZ, RZ, UR4 ;  /* 0x00000004ff057e24 */ /* 0x000fe2000f8e00ff */
[----:B------:R-:W-:Y:S01]  /*5ab0*/  @!P1 R2UR UR4, R4 ;  /* 0x00000000040492ca */ /* 0x000fe200000e0000 */
[----:B------:R-:W-:Y:S01]  /*5ac0*/  UIADD3 UR26, UPT, UPT, UR13, UR24, URZ ;  /* 0x000000180d1a7290 */ /* 0x000fe2000fffe0ff */
[----:B------:R-:W-:Y:S01]  /*5ad0*/  LOP3.LUT R9, R9, R0, RZ, 0x3c, !PT ;  /* 0x0000000009097212 */ /* 0x000fe200078e3cff */
[----:B------:R-:W-:Y:S01]  /*5ae0*/  UMOV UR36, UR29 ;  /* 0x0000001d00247c82 */ /* 0x000fe20008000000 */
[----:B------:R-:W-:Y:S02]  /*5af0*/  @!P1 R2UR UR5, R5 ;  /* 0x00000000050592ca */ /* 0x000fe400000e0000 */
[----:B------:R-:W-:Y:S11]  /*5b00*/  SEL R10, R10, RZ, P0 ;  /* 0x000000ff0a0a7207 */ /* 0x000ff60000000000 */
[----:B------:R2:W-:Y:S01]  /*5b10*/  @!UP0 UTMALDG.3D [UR16], [UR4], desc[UR6] ;  /* 0x00000610040085b4 */ /* 0x0005e20008011000 */
[----:B------:R-:W-:Y:S05]  /*5b20*/  VOTEU.ALL UP0, P1 ;  /* 0x0000000000ff7886 */ /* 0x000fea0000800000 */
[----:B------:R2:W-:Y:S01]  /*5b30*/  @!UP0 UTMALDG.3D [UR8], [UR4], desc[UR6] ;  /* 0x00000608040085b4 */ /* 0x0005e20008011000 */
[----:B------:R2:W-:Y:S01]  /*5b40*/  @!P1 SYNCS.ARRIVE.TRANS64.RED.A0TR RZ, [UR21+0x78], R3 ;  /* 0x00007803ffff99a7 */ /* 0x0005e20008300415 */
[----:B------:R-:W-:Y:S01]  /*5b50*/  SYNCS.ARRIVE.TRANS64.RED.A1T0 RZ, [UR39], RZ ;  /* 0x000000ffffff79a7 */ /* 0x000fe20008100427 */
[----:B------:R-:W-:Y:S05]  /*5b60*/  BRA.U UP2, `(.L_x_100) ;  /* 0xffffffed02e47547 */ /* 0x000fea000b83ffff */
[----:B------:R-:W-:-:S04]  /*5b70*/  SHF.L.U32 R2, R11, 0x1f, RZ ;  /* 0x0000001f0b027819 */ /* 0x000fc800000006ff */
[----:B------:R-:W3:Y:S02]  /*5b80*/  SYNCS.PHASECHK.TRANS64.TRYWAIT P0, [UR21+0x80], R2 ;  /* 0x00008002ff0075a7 */ /* 0x000ee40008001115 */
[----:B---3--:R-:W-:Y:S05]  /*5b90*/  @!P0 BRA `(.L_x_101) ;  /* 0x0000004000948947 */ /* 0x008fea0003800000 */
.L_x_198:
[----:B------:R-:W4:Y:S02]  /*5ba0*/  SYNCS.PHASECHK.TRANS64.TRYWAIT P0, [UR21+0x88], R2 ;  /* 0x00008802ff0075a7 */ /* 0x000f240008001115 */
[----:B----4-:R-:W-:Y:S05]  /*5bb0*/  @!P0 BRA `(.L_x_102) ;  /* 0x0000004000a48947 */ /* 0x010fea0003800000 */
.L_x_200:
[----:B------:R-:W4:Y:S02]  /*5bc0*/  SYNCS.PHASECHK.TRANS64.TRYWAIT P0, [UR21+0x90], R2 ;  /* 0x00009002ff0075a7 */ /* 0x000f240008001115 */
[----:B----4-:R-:W-:Y:S05]  /*5bd0*/  @!P0 BRA `(.L_x_103) ;  /* 0x0000004000b48947 */ /* 0x010fea0003800000 */
.L_x_202:
[----:B---3--:R-:W-:-:S07]  /*5be0*/  MOV R0, UR21 ;  /* 0x0000001500007c02 */ /* 0x008fce0008000f00 */
.L_x_104:
[----:B---3--:R-:W-:-:S04]  /*5bf0*/  SHF.L.U32 R2, R11, 0x1f, RZ ;  /* 0x0000001f0b027819 */ /* 0x008fc800000006ff */
[----:B------:R3:W4:Y:S03]  /*5c00*/  SYNCS.PHASECHK.TRANS64.TRYWAIT P0, [R0+URZ+0x98], R2 ;  /* 0x00009802000075a7 */ /* 0x00072600080011ff */
[----:B----4-:R-:W-:Y:S05]  /*5c10*/  @!P0 NANOSLEEP.SYNCS 0x989680 ;  /* 0x009896800000895d */ /* 0x010fea0003900000 */
[----:B------:R-:W4:Y:S02]  /*5c20*/  @!P0 SYNCS.PHASECHK.TRANS64 P0, [R0+URZ+0x98], R2 ;  /* 0x00009802000085a7 */ /* 0x000f2400080010ff */
[----:B-12-4-:R-:W-:Y:S05]  /*5c30*/  @P0 EXIT ;  /* 0x000000000000094d */ /* 0x016fea0003800000 */
[----:B------:R-:W-:Y:S05]  /*5c40*/  BRA `(.L_x_104) ;  /* 0xfffffffc00e87947 */ /* 0x000fea000383ffff */
.L_x_89:
[----:B------:R-:W-:-:S06]  /*5c50*/  UISETP.GE.AND UP0, UPT, UR18, 0x4, UPT ;  /* 0x000000041200788c */ /* 0x000fcc000bf06270 */
[----:B------:R-:W-:-:S13]  /*5c60*/  PLOP3.LUT P0, PT, PT, PT, UP0, 0x80, 0x8 ;  /* 0x000000000008781c */ /* 0x000fda0003f0f008 */
[----:B-1----:R-:W-:Y:S05]  /*5c70*/  @!P0 EXIT ;  /* 0x000000000000894d */ /* 0x002fea0003800000 */
[----:B------:R-:W-:Y:S01]  /*5c80*/  BAR.SYNC.DEFER_BLOCKING 0x6, 0xa0 ;  /* 0x0182800000007b1d */ /* 0x000fe20000010000 */
[C---:B------:R-:W-:Y:S01]  /*5c90*/  IMAD.SHL.U32 R45, R60.reuse, 0x10, RZ ;  /* 0x000000103c2d7824 */ /* 0x040fe200078e00ff */
[C---:B------:R-:W-:Y:S01]  /*5ca0*/  SHF.L.U32 R3, R47.reuse, 0x15, RZ ;  /* 0x000000152f037819 */ /* 0x040fe200000006ff */
[C---:B------:R-:W-:Y:S02]  /*5cb0*/  IMAD.U32 R23, R60.reuse, 0x10000, RZ ;  /* 0x000100003c177824 */ /* 0x040fe400078e00ff */
[----:B------:R-:W-:Y:S02]  /*5cc0*/  HFMA2 R59, -RZ, RZ, 0, 5.9604644775390625e-08 ;  /* 0x00000001ff3b7431 */ /* 0x000fe400000001ff */
[----:B------:R-:W-:Y:S01]  /*5cd0*/  IMAD.SHL.U32 R2, R60, 0x2, RZ ;  /* 0x000000023c027824 */ /* 0x000fe200078e00ff */
[----:B------:R-:W-:Y:S01]  /*5ce0*/  UMOV UR43, 0x400 ;  /* 0x00000400002b7882 */ /* 0x000fe20000000000 */
[----:B------:R-:W1:Y:S01]  /*5cf0*/  LDCU.64 UR4, c[0x0][0x890] ;  /* 0x00011200ff0477ac */ /* 0x000e620008000a00 */
[----:B------:R-:W2:Y:S01]  /*5d00*/  LDC.64 R42, c[0x0][0x8b0] ;  /* 0x00022c00ff2a7b82 */ /* 0x000ea20000000a00 */
[----:B------:R-:W-:Y:S01]  /*5d10*/  IMAD.SHL.U32 R6, R47, 0x200, RZ ;  /* 0x000002002f067824 */ /* 0x000fe200078e00ff */
[C---:B------:R-:W-:Y:S01]  /*5d20*/  LOP3.LUT R7, R45.reuse, 0x40, RZ, 0xc0, !PT ;  /* 0x000000402d077812 */ /* 0x040fe200078ec0ff */
[----:B------:R-:W-:Y:S01]  /*5d30*/  ULEA UR43, UR47, UR43, 0x18 ;  /* 0x0000002b2f2b7291 */ /* 0x000fe2000f8ec0ff */
[----:B------:R-:W-:Y:S01]  /*5d40*/  LOP3.LUT R44, R45, 0x5b0, RZ, 0xc0, !PT ;  /* 0x000005b02d2c7812 */ /* 0x000fe200078ec0ff */
[----:B------:R-:W-:Y:S01]  /*5d50*/  IMAD.MOV.U32 R22, RZ, RZ, RZ ;  /* 0x000000ffff167224 */ /* 0x000fe200078e00ff */
[----:B------:R-:W-:Y:S01]  /*5d60*/  LOP3.LUT R3, R3, 0x200000, RZ, 0xc0, !PT ;  /* 0x0020000003037812 */ /* 0x000fe200078ec0ff */
[----:B------:R-:W-:Y:S01]  /*5d70*/  IMAD.MOV.U32 R58, RZ, RZ, RZ ;  /* 0x000000ffff3a7224 */ /* 0x000fe200078e00ff */
[----:B------:R-:W3:Y:S01]  /*5d80*/  LDC.64 R40, c[0x0][0x8a8] ;  /* 0x00022a00ff287b82 */ /* 0x000ee20000000a00 */
[----:B------:R-:W-:Y:S01]  /*5d90*/  LOP3.LUT R2, R7, 0x8, R2, 0xf8, !PT ;  /* 0x0000000807027812 */ /* 0x000fe200078ef802 */
[----:B------:R-:W-:Y:S01]  /*5da0*/  IMAD.MOV.U32 R55, RZ, RZ, RZ ;  /* 0x000000ffff377224 */ /* 0x000fe200078e00ff */
[----:B------:R-:W-:Y:S01]  /*5db0*/  LOP3.LUT R44, R44, 0x200, R6, 0xf8, !PT ;  /* 0x000002002c2c7812 */ /* 0x000fe200078ef806 */
[----:B------:R-:W4:Y:S01]  /*5dc0*/  LDCU UR60, c[0x0][0x370] ;  /* 0x00006e00ff3c77ac */ /* 0x000f220008000800 */
[----:B------:R-:W-:-:S02]  /*5dd0*/  LOP3.LUT R23, R3, 0x400000, R23, 0xf8, !PT ;  /* 0x0040000003177812 */ /* 0x000fc400078ef817 */
[----:B------:R-:W-:Y:S01]  /*5de0*/  LOP3.LUT P0, RZ, R45, 0x40, RZ, 0xc0, !PT ;  /* 0x000000402dff7812 */ /* 0x000fe2000780c0ff */
[----:B------:R-:W4:Y:S01]  /*5df0*/  LDS R0, [UR43+0x160] ;  /* 0x0001602bff007984 */ /* 0x000f220008000800 */
[----:B-1----:R-:W-:Y:S01]  /*5e00*/  IMAD.U32 R49, RZ, RZ, UR4 ;  /* 0x00000004ff317e24 */ /* 0x002fe2000f8e00ff */
[----:B------:R-:W-:Y:S01]  /*5e10*/  UIADD3 UR4, UPT, UPT, UR43, 0x200, URZ ;  /* 0x000002002b047890 */ /* 0x000fe2000fffe0ff */
[----:B------:R-:W-:Y:S01]  /*5e20*/  LOP3.LUT R44, R44, R2, RZ, 0xfc, !PT ;  /* 0x000000022c2c7212 */ /* 0x000fe200078efcff */
[----:B------:R-:W-:Y:S01]  /*5e30*/  IMAD.U32 R48, RZ, RZ, UR5 ;  /* 0x00000005ff307e24 */ /* 0x000fe2000f8e00ff */
[----:B------:R-:W-:Y:S01]  /*5e40*/  P2R R2, PR, RZ, 0x1 ;  /* 0x00000001ff027803 */ /* 0x000fe20000000000 */
[----:B------:R-:W1:Y:S01]  /*5e50*/  LDCU UR42, c[0x0][0xb0c] ;  /* 0x00016180ff2a77ac */ /* 0x000e620008000800 */
[----:B------:R-:W-:Y:S01]  /*5e60*/  LOP3.LUT R60, R60, 0x60, RZ, 0xc0, !PT ;  /* 0x000000603c3c7812 */ /* 0x000fe200078ec0ff */
[----:B------:R-:W-:Y:S01]  /*5e70*/  IMAD.U32 R52, RZ, RZ, UR4 ;  /* 0x00000004ff347e24 */ /* 0x000fe2000f8e00ff */
[----:B------:R-:W-:Y:S01]  /*5e80*/  MOV R57, RZ ;  /* 0x000000ff00397202 */ /* 0x000fe20000000f00 */
[----:B------:R-:W1:Y:S01]  /*5e90*/  LDCU UR39, c[0x0][0xb30] ;  /* 0x00016600ff2777ac */ /* 0x000e620008000800 */
[----:B------:R-:W1:Y:S01]  /*5ea0*/  LDCU.64 UR54, c[0x0][0x888] ;  /* 0x00011100ff3677ac */ /* 0x000e620008000a00 */
[----:B------:R-:W1:Y:S01]  /*5eb0*/  LDCU.64 UR40, c[0x0][0xb28] ;  /* 0x00016500ff2877ac */ /* 0x000e620008000a00 */
[----:B------:R-:W1:Y:S01]  /*5ec0*/  LDCU.128 UR56, c[0x0][0xb10] ;  /* 0x00016200ff3877ac */ /* 0x000e620008000c00 */
[----:B------:R-:W1:Y:S01]  /*5ed0*/  LDCU UR53, c[0x0][0x374] ;  /* 0x00006e80ff3577ac */ /* 0x000e620008000800 */
[----:B------:R-:W-:Y:S01]  /*5ee0*/  UMOV UR52, URZ ;  /* 0x000000ff00347c82 */ /* 0x000fe20008000000 */
[----:B------:R-:W-:Y:S01]  /*5ef0*/  UMOV UR46, URZ ;  /* 0x000000ff002e7c82 */ /* 0x000fe20008000000 */
[----:B-1234-:R-:W-:-:S07]  /*5f00*/  IMAD.IADD R23, R0, 0x1, R23 ;  /* 0x0000000100177824 */ /* 0x01efce00078e0217 */
.L_x_148:
[----:B------:R-:W-:Y:S02]  /*5f10*/  LEA R3, R55, UR43, 0x3 ;  /* 0x0000002b37037c11 */ /* 0x000fe4000f8e18ff */
[----:B------:R-:W-:Y:S02]  /*5f20*/  SHF.L.U32 R0, R57, 0x1f, RZ ;  /* 0x0000001f39007819 */ /* 0x000fe400000006ff */
[----:B-1----:R-:W-:Y:S02]  /*5f30*/  LEA R4, R55, UR43, 0x4 ;  /* 0x0000002b37047c11 */ /* 0x002fe4000f8e20ff */
[----:B------:R-:W1:Y:S02]  /*5f40*/  SYNCS.PHASECHK.TRANS64.TRYWAIT P0, [R3+URZ+0xb0], R0 ;  /* 0x0000b000030075a7 */ /* 0x000e6400080011ff */
[----:B-1----:R-:W-:Y:S05]  /*5f50*/  @!P0 BRA `(.L_x_105) ;  /* 0x0000003c00ec8947 */ /* 0x002fea0003800000 */
.L_x_203:
[----:B------:R-:W2:Y:S01]  /*5f60*/  LDS.128 R4, [R4+0x140] ;  /* 0x0001400004047984 */ /* 0x000ea20000000c00 */
[----:B------:R-:W-:Y:S01]  /*5f70*/  UISETP.GE.AND UP0, UPT, UR45, 0x1, UPT ;  /* 0x000000012d00788c */ /* 0x000fe2000bf06270 */
[----:B------:R-:W-:Y:S01]  /*5f80*/  @!PT LDS RZ, [RZ] ;  /* 0x00000000fffff984 */ /* 0x000fe20000000800 */
[----:B------:R-:W-:Y:S01]  /*5f90*/  @!PT LDS RZ, [RZ] ;  /* 0x00000000fffff984 */ /* 0x000fe20000000800 */
[----:B------:R-:W-:Y:S01]  /*5fa0*/  @!PT LDS RZ, [RZ] ;  /* 0x00000000fffff984 */ /* 0x000fe20000000800 */
[----:B------:R-:W-:Y:S01]  /*5fb0*/  @!PT LDS RZ, [RZ] ;  /* 0x00000000fffff984 */ /* 0x000fe20000000800 */
[----:B------:R3:W-:Y:S06]  /*5fc0*/  MEMBAR.ALL.CTA ;  /* 0x0000000000007992 */ /* 0x0007ec0000008000 */
[----:B---3--:R-:W3:Y:S01]  /*5fd0*/  FENCE.VIEW.ASYNC.S ;  /* 0x00000000000073c6 */ /* 0x008ee20000000000 */
[----:B--2---:R-:W-:Y:S11]  /*5fe0*/  LOP3.LUT P0, RZ, R6, 0x1, RZ, 0xc0, !PT ;  /* 0x0000000106ff7812 */ /* 0x004ff6000780c0ff */
[----:B------:R-:W-:Y:S02]  /*5ff0*/  @!UPT UIADD3 URZ, UPT, UPT, URZ, URZ, URZ ;  /* 0x000000fffffff290 */ /* 0x000fe4000fffe0ff */
[----:B---3--:R-:W-:Y:S01]  /*6000*/  VOTEU.ANY UP1, P0 ;  /* 0x0000000000ff7886 */ /* 0x008fe20000020100 */
[----:B------:R-:W-:Y:S01]  /*6010*/  PLOP3.LUT P0, PT, PT, PT, UP1, 0x80, 0x8 ;  /* 0x000000000008781c */ /* 0x000fe20003f0f018 */
[----:B------:R-:W-:Y:S11]  /*6020*/  UP2UR UR62, UPR, URZ, 0x2 ;  /* 0x00000002ff3e7883 */ /* 0x000ff60008000000 */
[----:B------:R-:W-:Y:S01]  /*6030*/  @!UPT UIADD3 URZ, UPT, UPT, URZ, URZ, URZ ;  /* 0x000000fffffff290 */ /* 0x000fe2000fffe0ff */
[----:B-1----:R-:W-:Y:S02]  /*6040*/  @P0 SHF.R.U32.HI R0, RZ, 0x10, R5 ;  /* 0x00000010ff000819 */ /* 0x002fe40000011605 */
        /* <DEDUP_REMOVED lines=12> */
[----:B------:R-:W2:Y:S01]  /*6110*/  LDCU UR12, c[0x0][0xb20] ;  /* 0x00016400ff0c77ac */ /* 0x000ea20008000800 */
[----:B------:R-:W-:Y:S02]  /*6120*/  UIMAD.WIDE.U32 UR4, UR53, UR59, URZ ;  /* 0x0000003b350472a5 */ /* 0x000fe4000f8e00ff */
[----:B------:R-:W-:Y:S02]  /*6130*/  UIMAD.WIDE.U32 UR6, UR60, UR56, URZ ;  /* 0x000000383c0672a5 */ /* 0x000fe4000f8e00ff */
[----:B------:R-:W-:Y:S02]  /*6140*/  UISETP.NE.AND UP0, UPT, UR58, 0x1, UPT ;  /* 0x000000013a00788c */ /* 0x000fe4000bf05270 */
[----:B------:R-:W-:Y:S02]  /*6150*/  UIMAD.WIDE.U32 UR8, UR37, UR59, URZ ;  /* 0x0000003b250872a5 */ /* 0x000fe4000f8e00ff */
[----:B------:R-:W-:Y:S02]  /*6160*/  UIMAD.WIDE.U32 UR10, UR38, UR56, URZ ;  /* 0x00000038260a72a5 */ /* 0x000fe4000f8e00ff */
[----:B------:R-:W-:Y:S02]  /*6170*/  UISETP.NE.AND UP1, UPT, UR42, 0x1, UPT ;  /* 0x000000012a00788c */ /* 0x000fe4000bf25270 */
[----:B------:R-:W-:Y:S01]  /*6180*/  UISETP.NE.AND UP2, UPT, UR45, 0x1, UPT ;  /* 0x000000012d00788c */ /* 0x000fe2000bf45270 */
[----:B------:R-:W-:Y:S02]  /*6190*/  UMOV UR4, UR5 ;  /* 0x0000000500047c82 */ /* 0x000fe40008000000 */
[----:B--2---:R-:W-:Y:S03]  /*61a0*/  USHF.R.U32.HI UR5, URZ, UR12, UR4 ;  /* 0x0000000cff057299 */ /* 0x004fe60008011604 */
[----:B------:R-:W-:Y:S02]  /*61b0*/  UMOV UR4, UR7 ;  /* 0x0000000700047c82 */ /* 0x000fe40008000000 */
[----:B------:R-:W-:Y:S02]  /*61c0*/  USHF.R.U32.HI UR7, URZ, UR57, UR4 ;  /* 0x00000039ff077299 */ /* 0x000fe40008011604 */
[----:B------:R-:W-:Y:S02]  /*61d0*/  USEL UR4, UR53, UR5, !UP0 ;  /* 0x0000000535047287 */ /* 0x000fe4000c000000 */
[----:B------:R-:W-:Y:S01]  /*61e0*/  USEL UR7, UR60, UR7, !UP1 ;  /* 0x000000073c077287 */ /* 0x000fe2000c800000 */
[----:B------:R-:W-:Y:S01]  /*61f0*/  UMOV UR5, UR9 ;  /* 0x0000000900057c82 */ /* 0x000fe20008000000 */
[----:B------:R-:W-:Y:S02]  /*6200*/  UIMAD.WIDE.U32 UR8, UR4, UR40, URZ ;  /* 0x00000028040872a5 */ /* 0x000fe4000f8e00ff */
[----:B------:R-:W-:Y:S03]  /*6210*/  USHF.R.U32.HI UR6, URZ, UR12, UR5 ;  /* 0x0000000cff067299 */ /* 0x000fe60008011605 */
[----:B------:R-:W-:Y:S01]  /*6220*/  UMOV UR5, UR11 ;  /* 0x0000000b00057c82 */ /* 0x000fe20008000000 */
[----:B------:R-:W-:Y:S02]  /*6230*/  UIMAD.WIDE.U32 UR10, UR7, UR40, URZ ;  /* 0x00000028070a72a5 */ /* 0x000fe4000f8e00ff */
[----:B------:R-:W-:Y:S02]  /*6240*/  USHF.R.U32.HI UR12, URZ, UR57, UR5 ;  /* 0x00000039ff0c7299 */ /* 0x000fe40008011605 */
[----:B------:R-:W-:Y:S01]  /*6250*/  USEL UR6, UR37, UR6, !UP0 ;  /* 0x0000000625067287 */ /* 0x000fe2000c000000 */
[----:B------:R-:W-:Y:S02]  /*6260*/  UMOV UR5, UR9 ;  /* 0x0000000900057c82 */ /* 0x000fe40008000000 */
[----:B------:R-:W-:Y:S01]  /*6270*/  UMOV UR10, UR11 ;  /* 0x0000000b000a7c82 */ /* 0x000fe20008000000 */
[----:B------:R-:W-:Y:S02]  /*6280*/  @UP2 USHF.R.U32.HI UR4, URZ, UR41, UR5 ;  /* 0x00000029ff042299 */ /* 0x000fe40008011605 */
[----:B------:R-:W-:Y:S02]  /*6290*/  @UP2 USHF.R.U32.HI UR7, URZ, UR41, UR10 ;  /* 0x00000029ff072299 */ /* 0x000fe4000801160a */
[----:B------:R-:W-:Y:S02]  /*62a0*/  UIMAD UR4, UR45, UR4, URZ ;  /* 0x000000042d0472a4 */ /* 0x000fe4000f8e02ff */
[----:B------:R-:W-:Y:S02]  /*62b0*/  UIMAD.WIDE.U32 UR10, UR6, UR40, URZ ;  /* 0x00000028060a72a5 */ /* 0x000fe4000f8e00ff */
[----:B------:R-:W-:Y:S02]  /*62c0*/  USEL UR5, UR38, UR12, !UP1 ;  /* 0x0000000c26057287 */ /* 0x000fe4000c800000 */
[----:B------:R-:W-:Y:S02]  /*62d0*/  UIMAD UR8, UR45, UR7, URZ ;  /* 0x000000072d0872a4 */ /* 0x000fe4000f8e02ff */
[----:B------:R-:W-:Y:S03]  /*62e0*/  UISETP.GE.AND UP0, UPT, UR6, UR4, UPT ;  /* 0x000000040600728c */ /* 0x000fe6000bf06270 */
[----:B------:R-:W-:Y:S01]  /*62f0*/  UMOV UR4, UR11 ;  /* 0x0000000b00047c82 */ /* 0x000fe20008000000 */
[----:B------:R-:W-:Y:S02]  /*6300*/  UISETP.GE.OR UP0, UPT, UR5, UR8, UP0 ;  /* 0x000000080500728c */ /* 0x000fe40008706670 */
[----:B------:R-:W-:Y:S02]  /*6310*/  USHF.R.U32.HI UR4, URZ, UR41, UR4 ;  /* 0x00000029ff047299 */ /* 0x000fe40008011604 */
[----:B------:R-:W-:Y:S02]  /*6320*/  UIMAD.WIDE.U32 UR8, UR5, UR40, URZ ;  /* 0x00000028050872a5 */ /* 0x000fe4000f8e00ff */
[----:B------:R-:W-:Y:S02]  /*6330*/  USEL UR11, UR6, UR4, !UP2 ;  /* 0x00000004060b7287 */ /* 0x000fe4000d000000 */
[----:B------:R-:W-:Y:S02]  /*6340*/  UIADD3 UR8, UPT, UPT, -UR5, URZ, URZ ;  /* 0x000000ff05087290 */ /* 0x000fe4000fffe1ff */
[----:B------:R-:W-:Y:S01]  /*6350*/  UIADD3 UR10, UPT, UPT, -UR11, URZ, URZ ;  /* 0x000000ff0b0a7290 */ /* 0x000fe2000fffe1ff */
[----:B------:R-:W-:Y:S01]  /*6360*/  @!UP0 UMOV UR4, UR9 ;  /* 0x0000000900048c82 */ /* 0x000fe20008000000 */
[----:B------:R-:W-:Y:S02]  /*6370*/  UIADD3 UR9, UPT, UPT, -UR6, URZ, URZ ;  /* 0x000000ff06097290 */ /* 0x000fe4000fffe1ff */
[----:B------:R-:W-:Y:S02]  /*6380*/  @!UP0 USHF.R.U32.HI UR4, URZ, UR41, UR4 ;  /* 0x00000029ff048299 */ /* 0x000fe40008011604 */
[----:B------:R-:W-:Y:S02]  /*6390*/  UIMAD UR10, UR45, UR10, UR6 ;  /* 0x0000000a2d0a72a4 */ /* 0x000fe4000f8e0206 */
[----:B------:R-:W-:Y:S04]  /*63a0*/  @!UP0 USEL UR4, UR5, UR4, !UP2 ;  /* 0x0000000405048287 */ /* 0x000fe8000d000000 */
[----:B------:R-:W-:Y:S02]  /*63b0*/  @!UP0 UIMAD UR10, UR7, UR10, UR4 ;  /* 0x0000000a070a82a4 */ /* 0x000fe4000f8e0204 */
[----:B------:R-:W-:Y:S02]  /*63c0*/  @!UP0 UIADD3 UR11, UPT, UPT, UR11, -UR4, URZ ;  /* 0x800000040b0b8290 */ /* 0x000fe4000fffe0ff */
[----:B------:R-:W-:Y:S02]  /*63d0*/  UIMAD UR7, UR42, UR8, UR38 ;  /* 0x000000082a0772a4 */ /* 0x000fe4000f8e0226 */
[----:B------:R-:W-:Y:S02]  /*63e0*/  @!UP0 UIMAD UR6, UR11, UR45, UR5 ;  /* 0x0000002d0b0682a4 */ /* 0x000fe4000f8e0205 */
[----:B------:R-:W-:Y:S01]  /*63f0*/  UIMAD UR4, UR58, UR9, UR37 ;  /* 0x000000093a0472a4 */ /* 0x000fe2000f8e0225 */
[----:B------:R-:W-:Y:S02]  /*6400*/  @!UP0 UMOV UR5, UR10 ;  /* 0x0000000a00058c82 */ /* 0x000fe40008000000 */
[----:B------:R-:W-:Y:S02]  /*6410*/  UIMAD UR38, UR5, UR42, UR7 ;  /* 0x0000002a052672a4 */ /* 0x000fe4000f8e0207 */
[----:B------:R-:W-:Y:S11]  /*6420*/  UIMAD UR37, UR6, UR58, UR4 ;  /* 0x0000003a062572a4 */ /* 0x000ff6000f8e0204 */
[----:B------:R-:W-:Y:S01]  /*6430*/  @!UPT UIADD3 URZ, UPT, UPT, URZ, URZ, URZ ;  /* 0x000000fffffff290 */ /* 0x000fe2000fffe0ff */
.L_x_106:
[----:B------:R-:W-:Y:S01]  /*6440*/  UISETP.NE.AND UP0, UPT, UR39, 0x1, UPT ;  /* 0x000000012700788c */ /* 0x000fe2000bf05270 */
[----:B------:R-:W-:Y:S01]  /*6450*/  LOP3.LUT P0, RZ, R52, 0x90, RZ, 0xc0, !PT ;  /* 0x0000009034ff7812 */ /* 0x000fe2000780c0ff */
[----:B------:R-:W-:Y:S01]  /*6460*/  USHF.L.U32 UR50, UR27, 0x6, URZ ;  /* 0x000000061b327899 */ /* 0x000fe200080006ff */
[----:B------:R-:W-:Y:S01]  /*6470*/  BSSY.RECONVERGENT B6, `(.L_x_107) ;  /* 0x0000034000067945 */ /* 0x000fe20003800200 */
[----:B------:R-:W-:Y:S01]  /*6480*/  USHF.L.U32 UR49, UR26, 0x7, URZ ;  /* 0x000000071a317899 */ /* 0x000fe200080006ff */
[----:B------:R-:W-:Y:S06]  /*6490*/  IADD3 R55, PT, PT, R55, 0x1, RZ ;  /* 0x0000000137377810 */ /* 0x000fec0007ffe0ff */
[----:B------:R-:W2:Y:S01]  /*64a0*/  @!UP0 LDCU.128 UR12, c[0x0][0xb10] ;  /* 0x00016200ff0c87ac */ /* 0x000ea20008000c00 */
[----:B------:R-:W3:Y:S01]  /*64b0*/  @!UP0 LDCU UR5, c[0x0][0xb0c] ;  /* 0x00016180ff0587ac */ /* 0x000ee20008000800 */
[----:B------:R-:W4:Y:S01]  /*64c0*/  @!UP0 LDCU UR10, c[0x0][0xb20] ;  /* 0x00016400ff0a87ac */ /* 0x000f220008000800 */
[----:B--2---:R-:W-:Y:S02]  /*64d0*/  UIMAD.WIDE.U32 UR8, UR38, UR12, URZ ;  /* 0x0000000c260872a5 */ /* 0x004fe4000f8e00ff */
[----:B------:R-:W-:Y:S02]  /*64e0*/  UIMAD.WIDE.U32 UR6, UR37, UR15, URZ ;  /* 0x0000000f250672a5 */ /* 0x000fe4000f8e00ff */
[----:B------:R-:W-:Y:S03]  /*64f0*/  @!UP0 UISETP.NE.AND UP1, UPT, UR14, 0x1, UPT ;  /* 0x000000010e00888c */ /* 0x000fe6000bf25270 */
[----:B------:R-:W-:Y:S01]  /*6500*/  @!UP0 UMOV UR4, UR9 ;  /* 0x0000000900048c82 */ /* 0x000fe20008000000 */
[----:B---3--:R-:W-:Y:S02]  /*6510*/  @!UP0 UISETP.NE.AND UP2, UPT, UR5, 0x1, UPT ;  /* 0x000000010500888c */ /* 0x008fe4000bf45270 */
[----:B------:R-:W-:Y:S01]  /*6520*/  @!UP0 USHF.R.U32.HI UR4, URZ, UR13, UR4 ;  /* 0x0000000dff048299 */ /* 0x000fe20008011604 */
[----:B------:R-:W-:Y:S02]  /*6530*/  @!UP0 UMOV UR6, UR7 ;  /* 0x0000000700068c82 */ /* 0x000fe40008000000 */
[----:B----4-:R-:W-:Y:S02]  /*6540*/  @!UP0 USHF.R.U32.HI UR6, URZ, UR10, UR6 ;  /* 0x0000000aff068299 */ /* 0x010fe40008011606 */
[----:B------:R-:W-:Y:S02]  /*6550*/  @!UP0 USEL UR7, UR38, UR4, !UP2 ;  /* 0x0000000426078287 */ /* 0x000fe4000d000000 */
[----:B------:R-:W-:Y:S04]  /*6560*/  @!UP0 USEL UR6, UR37, UR6, !UP1 ;  /* 0x0000000625068287 */ /* 0x000fe8000c800000 */
[----:B------:R-:W-:Y:S02]  /*6570*/  @!UP0 UIADD3 UR4, UPT, UPT, -UR7, UR6, URZ ;  /* 0x0000000607048290 */ /* 0x000fe4000fffe1ff */
[----:B------:R-:W-:Y:S02]  /*6580*/  @!UP0 UIADD3 UR6, UPT, UPT, UR7, -UR6, URZ ;  /* 0x8000000607068290 */ /* 0x000fe4000fffe0ff */
[----:B------:R-:W-:Y:S02]  /*6590*/  @!UP0 UIMAD UR38, UR4, UR5, UR38 ;  /* 0x00000005042682a4 */ /* 0x000fe4000f8e0226 */
[----:B------:R-:W-:Y:S01]  /*65a0*/  @!UP0 UIMAD UR37, UR6, UR14, UR37 ;  /* 0x0000000e062582a4 */ /* 0x000fe2000f8e0225 */
[----:B------:R-:W-:Y:S11]  /*65b0*/  @!P0 BRA `(.L_x_108) ;  /* 0x00000000007c8947 */ /* 0x000ff60003800000 */
[----:B------:R-:W2:Y:S01]  /*65c0*/  LDCU.64 UR8, c[0x4][0x80] ;  /* 0x01001000ff0877ac */ /* 0x000ea20008000a00 */
[----:B------:R-:W-:Y:S01]  /*65d0*/  MOV R2, 0x0 ;  /* 0x0000000000027802 */ /* 0x000fe20000000f00 */
[----:B------:R-:W-:Y:S02]  /*65e0*/  HFMA2 R12, -RZ, RZ, 0, 5.9604644775390625e-08 ;  /* 0x00000001ff0c7431 */ /* 0x000fe400000001ff */
[----:B------:R-:W-:Y:S01]  /*65f0*/  IMAD.MOV.U32 R8, RZ, RZ, 0x70 ;  /* 0x00000070ff087424 */ /* 0x000fe200078e00ff */
[----:B------:R3:W4:Y:S01]  /*6600*/  LDC.64 R14, c[0x4][R2] ;  /* 0x01000000020e7b82 */ /* 0x0007220000000a00 */
[----:B------:R-:W1:Y:S01]  /*6610*/  LDCU.64 UR6, c[0x4][0x88] ;  /* 0x01001100ff0677ac */ /* 0x000e620008000a00 */
[----:B------:R-:W-:Y:S01]  /*6620*/  IMAD.MOV.U32 R13, RZ, RZ, RZ ;  /* 0x000000ffff0d7224 */ /* 0x000fe200078e00ff */
[----:B------:R-:W1:Y:S01]  /*6630*/  LDCU.64 UR4, c[0x4][0x8] ;  /* 0x01000100ff0477ac */ /* 0x000e620008000a00 */
[----:B--2---:R-:W-:Y:S01]  /*6640*/  MOV R5, UR9 ;  /* 0x0000000900057c02 */ /* 0x004fe20008000f00 */
[----:B------:R-:W-:Y:S01]  /*6650*/  IMAD.U32 R4, RZ, RZ, UR8 ;  /* 0x00000008ff047e24 */ /* 0x000fe2000f8e00ff */
[----:B-1----:R-:W-:Y:S01]  /*6660*/  MOV R7, UR7 ;  /* 0x0000000700077c02 */ /* 0x002fe20008000f00 */
[----:B------:R-:W-:Y:S01]  /*6670*/  IMAD.U32 R6, RZ, RZ, UR6 ;  /* 0x00000006ff067e24 */ /* 0x000fe2000f8e00ff */
[----:B------:R-:W-:Y:S01]  /*6680*/  MOV R11, UR5 ;  /* 0x00000005000b7c02 */ /* 0x000fe20008000f00 */
[----:B------:R-:W-:Y:S02]  /*6690*/  IMAD.U32 R10, RZ, RZ, UR4 ;  /* 0x00000004ff0a7e24 */ /* 0x000fe4000f8e00ff */
[----:B------:R-:W-:Y:S07]  /*66a0*/  LEPC R20, `(.L_x_109) ;  /* 0x000000001014794e */ /* 0x000fee0000000000 */
[----:B---345:R-:W-:Y:S05]  /*66b0*/  CALL.ABS.NOINC R14 ;  /* 0x000000000e007343 */ /* 0x038fea0003c00000 */
.L_x_109:
[----:B------:R-:W1:Y:S01]  /*66c0*/  LDCU.64 UR8, c[0x4][0x80] ;  /* 0x01001000ff0877ac */ /* 0x000e620008000a00 */
[----:B------:R-:W2:Y:S01]  /*66d0*/  LDC.64 R2, c[0x4][R2] ;  /* 0x0100000002027b82 */ /* 0x000ea20000000a00 */
[----:B------:R-:W-:Y:S02]  /*66e0*/  HFMA2 R12, -RZ, RZ, 0, 5.9604644775390625e-08 ;  /* 0x00000001ff0c7431 */ /* 0x000fe400000001ff */
[----:B------:R-:W-:Y:S02]  /*66f0*/  IMAD.MOV.U32 R8, RZ, RZ, 0x70 ;  /* 0x00000070ff087424 */ /* 0x000fe400078e00ff */
[----:B------:R-:W-:Y:S01]  /*6700*/  IMAD.MOV.U32 R13, RZ, RZ, RZ ;  /* 0x000000ffff0d7224 */ /* 0x000fe200078e00ff */
[----:B------:R-:W3:Y:S01]  /*6710*/  LDCU.64 UR6, c[0x4][0x88] ;  /* 0x01001100ff0677ac */ /* 0x000ee20008000a00 */
[----:B------:R-:W4:Y:S01]  /*6720*/  LDCU.64 UR4, c[0x4][0x8] ;  /* 0x01000100ff0477ac */ /* 0x000f220008000a00 */
[----:B-1----:R-:W-:Y:S02]  /*6730*/  MOV R4, UR8 ;  /* 0x0000000800047c02 */ /* 0x002fe40008000f00 */
[----:B------:R-:W-:Y:S02]  /*6740*/  MOV R5, UR9 ;  /* 0x0000000900057c02 */ /* 0x000fe40008000f00 */
[----:B---3--:R-:W-:Y:S01]  /*6750*/  MOV R7, UR7 ;  /* 0x0000000700077c02 */ /* 0x008fe20008000f00 */
[----:B------:R-:W-:Y:S01]  /*6760*/  IMAD.U32 R6, RZ, RZ, UR6 ;  /* 0x00000006ff067e24 */ /* 0x000fe2000f8e00ff */
[----:B----4-:R-:W-:Y:S01]  /*6770*/  MOV R11, UR5 ;  /* 0x00000005000b7c02 */ /* 0x010fe20008000f00 */
[----:B------:R-:W-:Y:S02]  /*6780*/  IMAD.U32 R10, RZ, RZ, UR4 ;  /* 0x00000004ff0a7e24 */ /* 0x000fe4000f8e00ff */
[----:B------:R-:W-:Y:S07]  /*6790*/  LEPC R20, `(.L_x_108) ;  /* 0x000000001014794e */ /* 0x000fee0000000000 */
[----:B--2---:R-:W-:Y:S05]  /*67a0*/  CALL.ABS.NOINC R2 ;  /* 0x0000000002007343 */ /* 0x004fea0003c00000 */
.L_x_108:
[----:B------:R-:W-:Y:S05]  /*67b0*/  BSYNC.RECONVERGENT B6 ;  /* 0x0000000000067941 */ /* 0x000fea0003800200 */
.L_x_107:
[----:B------:R-:W-:Y:S02]  /*67c0*/  R2UR UR6, R51 ;  /* 0x00000000330672ca */ /* 0x000fe400000e0000 */
[----:B------:R-:W-:Y:S02]  /*67d0*/  R2UR UR5, R49 ;  /* 0x00000000310572ca */ /* 0x000fe400000e0000 */
[----:B------:R-:W-:Y:S02]  /*67e0*/  R2UR UR4, R48 ;  /* 0x00000000300472ca */ /* 0x000fe400000e0000 */
[----:B------:R-:W-:Y:S02]  /*67f0*/  ISETP.NE.U32.AND P4, PT, R42, RZ, PT ;  /* 0x000000ff2a00720c */ /* 0x000fe40003f85070 */
[----:B------:R-:W-:Y:S02]  /*6800*/  ISETP.NE.U32.AND P2, PT, RZ, UR54, PT ;  /* 0x00000036ff007c0c */ /* 0x000fe4000bf45070 */
[----:B------:R-:W-:Y:S02]  /*6810*/  ISETP.NE.AND.EX P4, PT, R43, RZ, PT, P4 ;  /* 0x000000ff2b00720c */ /* 0x000fe40003f85340 */
[----:B------:R-:W-:Y:S01]  /*6820*/  ISETP.NE.AND.EX P2, PT, RZ, UR55, PT, P2 ;  /* 0x00000037ff007c0c */ /* 0x000fe2000bf45320 */
[----:B------:R-:W-:Y:S02]  /*6830*/  UISETP.NE.AND UP2, UPT, UR6, URZ, UPT ;  /* 0x000000ff0600728c */ /* 0x000fe4000bf45270 */
[----:B------:R-:W-:Y:S04]  /*6840*/  UISETP.NE.U32.AND UP0, UPT, UR5, URZ, UPT ;  /* 0x000000ff0500728c */ /* 0x000fe8000bf05070 */
[----:B------:R-:W-:Y:S01]  /*6850*/  UISETP.NE.AND.EX UP1, UPT, UR4, URZ, UPT, UP0 ;  /* 0x000000ff0400728c */ /* 0x000fe2000bf25300 */
[----:B------:R-:W-:Y:S01]  /*6860*/  PLOP3.LUT P1, PT, PT, PT, UP2, 0x80, 0x8 ;  /* 0x000000000008781c */ /* 0x000fe20003f2f028 */
[----:B------:R-:W-:Y:S03]  /*6870*/  UPLOP3.LUT UP0, UPT, UPT, UPT, UPT, 0x40, 0x4 ;  /* 0x000000000004789c */ /* 0x000fe60003f0e870 */
[----:B------:R-:W-:Y:S06]  /*6880*/  @UP2 UPLOP3.LUT UP0, UPT, UPT, UPT, UP1, 0x80, 0x8 ;  /* 0x000000000008289c */ /* 0x000fec0003f0f010 */
[----:B------:R-:W-:Y:S01]  /*6890*/  PLOP3.LUT P0, PT, PT, PT, UP0, 0x80, 0x8 ;  /* 0x000000000008781c */ /* 0x000fe20003f0f008 */
[----:B------:R-:W-:Y:S01]  /*68a0*/  @!UPT UIADD3 URZ, UPT, UPT, URZ, URZ, URZ ;  /* 0x000000fffffff290 */ /* 0x000fe2000fffe0ff */
[----:B------:R-:W-:Y:S11]  /*68b0*/  BRA.U !UP1, `(.L_x_110) ;  /* 0x0000000109407547 */ /* 0x000ff6000b800000 */
[----:B------:R-:W-:Y:S01]  /*68c0*/  UISETP.NE.U32.AND UP0, UPT, UR54, URZ, UPT ;  /* 0x000000ff3600728c */ /* 0x000fe2000bf05070 */
[----:B------:R-:W-:Y:S01]  /*68d0*/  R2UR UR6, R49 ;  /* 0x00000000310672ca */ /* 0x000fe200000e0000 */
[----:B------:R-:W2:Y:S01]  /*68e0*/  LDCU.64 UR8, c[0x0][0x358] ;  /* 0x00006b00ff0877ac */ /* 0x000ea20008000a00 */
[----:B------:R-:W-:Y:S02]  /*68f0*/  HFMA2 R46, -RZ, RZ, 0, 5.9604644775390625e-08 ;  /* 0x00000001ff2e7431 */ /* 0x000fe400000001ff */
[----:B-1----:R-:W-:Y:S01]  /*6900*/  IMAD.MOV.U32 R0, RZ, RZ, 0x1 ;  /* 0x00000001ff007424 */ /* 0x002fe200078e00ff */
[----:B------:R-:W-:Y:S06]  /*6910*/  UISETP.NE.AND.EX UP0, UPT, UR55, URZ, UPT, UP0 ;  /* 0x000000ff3700728c */ /* 0x000fec000bf05300 */
[----:B------:R-:W-:Y:S05]  /*6920*/  PLOP3.LUT P3, PT, PT, PT, UP0, 0x80, 0x8 ;  /* 0x000000000008781c */ /* 0x000fea0003f6f008 */
[----:B------:R-:W1:Y:S01]  /*6930*/  @UP0 LDCU.64 UR4, c[0x0][0x888] ;  /* 0x00011100ff0407ac */ /* 0x000e620008000a00 */
[----:B------:R-:W-:Y:S07]  /*6940*/  @UP0 UIMAD UR6, UR36, UR6, URZ ;  /* 0x00000006240602a4 */ /* 0x000fee000f8e02ff */
[----:B------:R-:W-:Y:S01]  /*6950*/  @!P3 PRMT R46, R0, 0x7610, R46 ;  /* 0x00007610002eb816 */ /* 0x000fe2000000002e */
[----:B-1----:R-:W-:Y:S06]  /*6960*/  @UP0 UIMAD.WIDE UR4, UR6, 0x4, UR4 ;  /* 0x00000004060408a5 */ /* 0x002fec000f8e0204 */
[----:B------:R-:W-:Y:S02]  /*6970*/  IMAD.U32 R2, RZ, RZ, UR4 ;  /* 0x00000004ff027e24 */ /* 0x000fe4000f8e00ff */
[----:B------:R-:W-:Y:S03]  /*6980*/  IMAD.U32 R3, RZ, RZ, UR5 ;  /* 0x00000005ff037e24 */ /* 0x000fe6000f8e00ff */
[----:B------:R-:W1:Y:S02]  /*6990*/  @!UP0 LDCU UR4, c[0x0][0x880] ;  /* 0x00011000ff0487ac */ /* 0x000e640008000800 */
[----:B--2--5:R2:W5:Y:S02]  /*69a0*/  @P3 LDG.E R27, desc[UR8][R2.64] ;  /* 0x00000008021b3981 */ /* 0x024564000c1e1900 */
[----:B-12---:R-:W-:Y:S02]  /*69b0*/  @!P3 MOV R27, UR4 ;  /* 0x00000004001bbc02 */ /* 0x006fe40008000f00 */
.L_x_110:
[----:B------:R-:W-:Y:S05]  /*69c0*/  @!P4 BRA `(.L_x_111) ;  /* 0x000000000024c947 */ /* 0x000fea0003800000 */
[----:B------:R-:W-:Y:S01]  /*69d0*/  ISETP.NE.U32.AND P3, PT, R40, RZ, PT ;  /* 0x000000ff2800720c */ /* 0x000fe20003f65070 */
[----:B------:R-:W2:Y:S03]  /*69e0*/  LDCU.64 UR4, c[0x0][0x358] ;  /* 0x00006b00ff0477ac */ /* 0x000ea60008000a00 */
[----:B------:R-:W-:Y:S11]  /*69f0*/  ISETP.NE.AND.EX P3, PT, R41, RZ, PT, P3 ;  /* 0x000000ff2900720c */ /* 0x000ff60003f65330 */
[----:B------:R-:W-:Y:S02]  /*6a00*/  @!UPT UIADD3 URZ, UPT, UPT, URZ, URZ, URZ ;  /* 0x000000fffffff290 */ /* 0x000fe4000fffe0ff */
[----:B------:R-:W3:Y:S01]  /*6a10*/  @P3 LDC.64 R2, c[0x0][0x8a8] ;  /* 0x00022a00ff023b82 */ /* 0x000ee20000000a00 */
[----:B-1----:R-:W-:Y:S04]  /*6a20*/  @P3 IMAD R0, R42, UR36, RZ ;  /* 0x000000242a003c24 */ /* 0x002fe8000f8e02ff */
[----:B---3--:R-:W-:Y:S05]  /*6a30*/  @P3 IMAD.WIDE R2, R0, 0x4, R2 ;  /* 0x0000000400023825 */ /* 0x008fea00078e0202 */
[----:B--2--5:R2:W5:Y:S02]  /*6a40*/  @P3 LDG.E R24, desc[UR4][R2.64] ;  /* 0x0000000402183981 */ /* 0x024564000c1e1900 */
[----:B--2---:R-:W3:Y:S02]  /*6a50*/  @!P3 LDC R24, c[0x0][0x8a0] ;  /* 0x00022800ff18bb82 */ /* 0x004ee40000000800 */
.L_x_111:
[----:B-----5:R-:W-:Y:S01]  /*6a60*/  FSETP.NEU.AND P3, PT, R27, RZ, PT ;  /* 0x000000ff1b00720b */ /* 0x020fe20003f6d000 */
[----:B------:R-:W-:Y:S01]  /*6a70*/  IMAD.SHL.U32 R56, R44, 0x2, RZ ;  /* 0x000000022c387824 */ /* 0x000fe200078e00ff */
[----:B------:R-:W-:Y:S01]  /*6a80*/  SEL R3, RZ, 0xffffffff, P2 ;  /* 0xffffffffff037807 */ /* 0x000fe20001000000 */
[----:B------:R-:W-:Y:S01]  /*6a90*/  BSSY B1, `(.L_x_112) ;  /* 0x0000034000017945 */ /* 0x000fe20003800000 */
[----:B------:R-:W-:Y:S01]  /*6aa0*/  @P1 LOP3.LUT P2, RZ, R46, 0xff, RZ, 0xc0, !PT ;  /* 0x000000ff2eff1812 */ /* 0x000fe2000784c0ff */
[----:B------:R-:W-:Y:S01]  /*6ab0*/  IMAD.MOV.U32 R63, RZ, RZ, 0x1 ;  /* 0x00000001ff3f7424 */ /* 0x000fe200078e00ff */
[----:B-1----:R-:W-:Y:S01]  /*6ac0*/  @P1 SEL R0, RZ, 0xffffffff, P3 ;  /* 0xffffffffff001807 */ /* 0x002fe20001800000 */
[C---:B------:R-:W-:Y:S01]  /*6ad0*/  IMAD R25, R22.reuse, 0x40, R23 ;  /* 0x0000004016197824 */ /* 0x040fe200078e0217 */
[----:B------:R-:W-:Y:S01]  /*6ae0*/  LOP3.LUT R59, R59, 0x1, RZ, 0x3c, !PT ;  /* 0x000000013b3b7812 */ /* 0x000fe200078e3cff */
[----:B------:R-:W-:Y:S01]  /*6af0*/  IMAD.MOV.U32 R26, RZ, RZ, RZ ;  /* 0x000000ffff1a7224 */ /* 0x000fe200078e00ff */
[C---:B------:R-:W-:Y:S02]  /*6b00*/  @P0 SEL R0, R3.reuse, R0, !P2 ;  /* 0x0000000003000207 */ /* 0x040fe40005000000 */
[----:B------:R-:W-:Y:S02]  /*6b10*/  CS2R R38, SRZ ;  /* 0x0000000000267805 */ /* 0x000fe4000001ff00 */
[----:B------:R-:W-:Y:S02]  /*6b20*/  LEA R53, R22, UR43, 0x3 ;  /* 0x0000002b16357c11 */ /* 0x000fe4000f8e18ff */
[----:B------:R-:W-:Y:S02]  /*6b30*/  CS2R R36, SRZ ;  /* 0x0000000000247805 */ /* 0x000fe4000001ff00 */
[----:B------:R-:W-:Y:S02]  /*6b40*/  @P1 LOP3.LUT R0, R0, 0x1, RZ, 0xc0, !PT ;  /* 0x0000000100001812 */ /* 0x000fe400078ec0ff */
[----:B------:R-:W-:Y:S02]  /*6b50*/  CS2R R30, SRZ ;  /* 0x00000000001e7805 */ /* 0x000fe4000001ff00 */
[----:B------:R-:W-:Y:S02]  /*6b60*/  PLOP3.LUT P2, PT, PT, PT, UP1, 0x80, 0x8 ;  /* 0x000000000008781c */ /* 0x000fe40003f4f018 */
[----:B------:R-:W-:Y:S02]  /*6b70*/  CS2R R28, SRZ ;  /* 0x00000000001c7805 */ /* 0x000fe4000001ff00 */
[----:B------:R-:W-:Y:S01]  /*6b80*/  ISETP.NE.U32.OR P6, PT, R0, 0x1, !P1 ;  /* 0x000000010000780c */ /* 0x000fe20004fc5470 */
[----:B------:R-:W-:Y:S01]  /*6b90*/  VIADD R62, R56, UR43 ;  /* 0x0000002b383e7c36 */ /* 0x000fe20008000000 */
[----:B------:R-:W-:Y:S02]  /*6ba0*/  LOP3.LUT P4, R54, R46, 0xff, RZ, 0xc0, !PT ;  /* 0x000000ff2e367812 */ /* 0x000fe4000788c0ff */
[----:B------:R-:W-:Y:S02]  /*6bb0*/  SEL R2, RZ, 0xffffffff, P3 ;  /* 0xffffffffff027807 */ /* 0x000fe40001800000 */
[----:B------:R-:W-:Y:S03]  /*6bc0*/  P2R R61, PR, RZ, 0x40 ;  /* 0x00000040ff3d7803 */ /* 0x000fe60000000000 */
[----:B------:R-:W-:Y:S04]  /*6bd0*/  @P2 SEL R2, R3, R2, !P4 ;  /* 0x0000000203022207 */ /* 0x000fe80006000000 */
[----:B------:R-:W-:Y:S02]  /*6be0*/  @P6 SHF.L.U32 R0, R59, 0x1f, RZ ;  /* 0x0000001f3b006819 */ /* 0x000fe400000006ff */
[----:B------:R-:W-:Y:S02]  /*6bf0*/  LOP3.LUT R2, R2, 0x1, RZ, 0xc0, !PT ;  /* 0x0000000102027812 */ /* 0x000fe400078ec0ff */
[----:B------:R1:W2:Y:S02]  /*6c00*/  @P6 SYNCS.PHASECHK.TRANS64.TRYWAIT P1, [UR43+0x60], R0 ;  /* 0x00006000ff0065a7 */ /* 0x0002a4000802112b */
[----:B------:R-:W-:Y:S04]  /*6c10*/  ISETP.NE.U32.AND P5, PT, R2, 0x1, PT ;  /* 0x000000010200780c */ /* 0x000fe80003fa5070 */
[----:B------:R-:W-:Y:S02]  /*6c20*/  P2R R64, PR, RZ, 0x20 ;  /* 0x00000020ff407803 */ /* 0x000fe40000000000 */
[----:B-1----:R-:W-:Y:S04]  /*6c30*/  SHF.L.U32 R0, R58, 0x1f, RZ ;  /* 0x0000001f3a007819 */ /* 0x002fe800000006ff */
[----:B------:R1:W4:Y:S01]  /*6c40*/  SYNCS.PHASECHK.TRANS64.TRYWAIT P0, [R53+URZ+0xd0], R0 ;  /* 0x0000d000350075a7 */ /* 0x00032200080011ff */
[----:B--2---:R-:W-:Y:S01]  /*6c50*/  @P6 SEL R63, RZ, 0x1, !P1 ;  /* 0x00000001ff3f6807 */ /* 0x004fe20004800000 */
[----:B-1----:R-:W-:Y:S06]  /*6c60*/  @!P6 BRA `(.L_x_113) ;  /* 0x000000000058e947 */ /* 0x002fec0003800000 */
[C---:B------:R-:W-:Y:S01]  /*6c70*/  VIADD R2, R62.reuse, 0x200 ;  /* 0x000002003e027836 */ /* 0x040fe20000000000 */
[----:B------:R-:W-:Y:S01]  /*6c80*/  LOP3.LUT P6, RZ, R45, 0x40, RZ, 0xc0, !PT ;  /* 0x000000402dff7812 */ /* 0x000fe200078cc0ff */
[----:B------:R-:W-:Y:S01]  /*6c90*/  BSSY B0, `(.L_x_114) ;  /* 0x000000e000007945 */ /* 0x000fe20003800000 */
[----:B------:R-:W-:Y:S01]  /*6ca0*/  ISETP.NE.AND P2, PT, R63, RZ, PT ;  /* 0x000000ff3f00720c */ /* 0x000fe20003f45270 */
[----:B------:R-:W-:Y:S01]  /*6cb0*/  @P5 VIADD R4, R62, 0x210 ;  /* 0x000002103e045836 */ /* 0x000fe20000000000 */
[----:B------:R-:W-:Y:S01]  /*6cc0*/  PLOP3.LUT P1, PT, PT, PT, PT, 0x8, 0x80 ;  /* 0x000000000080781c */ /* 0x000fe20003f2e170 */
[----:B------:R-:W-:Y:S01]  /*6cd0*/  IMAD.MOV.U32 R39, RZ, RZ, RZ ;  /* 0x000000ffff277224 */ /* 0x000fe200078e00ff */
[----:B------:R-:W-:Y:S02]  /*6ce0*/  @P5 PLOP3.LUT P1, PT, P6, PT, PT, 0x80, 0x8 ;  /* 0x000000000008581c */ /* 0x000fe4000372f070 */
[----:B------:R-:W-:Y:S02]  /*6cf0*/  CS2R R36, SRZ ;  /* 0x0000000000247805 */ /* 0x000fe4000001ff00 */
[----:B------:R-:W-:Y:S02]  /*6d00*/  CS2R R30, SRZ ;  /* 0x00000000001e7805 */ /* 0x000fe4000001ff00 */
[----:B------:R-:W-:Y:S07]  /*6d10*/  CS2R R28, SRZ ;  /* 0x00000000001c7805 */ /* 0x000fee000001ff00 */
[----:B------:R-:W-:Y:S01]  /*6d20*/  @P1 VIADD R4, R2, 0xfffffff0 ;  /* 0xfffffff002041836 */ /* 0x000fe20000000000 */
[----:B------:R-:W-:Y:S06]  /*6d30*/  @P2 BRA `(.L_x_115) ;  /* 0x00000000000c2947 */ /* 0x000fec0003800000 */
[----:B------:R-:W-:Y:S04]  /*6d40*/  SHF.L.U32 R3, R59, 0x1f, RZ ;  /* 0x0000001f3b037819 */ /* 0x000fe800000006ff */
[----:B------:R-:W1:Y:S02]  /*6d50*/  SYNCS.PHASECHK.TRANS64.TRYWAIT P1, [UR43+0x60], R3 ;  /* 0x00006003ff0075a7 */ /* 0x000e64000802112b */
[----:B-1----:R-:W-:Y:S05]  /*6d60*/  @!P1 BRA `(.L_x_116) ;  /* 0x00000030007c9947 */ /* 0x002fea0003800000 */
.L_x_115:
[----:B------:R-:W-:Y:S05]  /*6d70*/  BSYNC B0 ;  /* 0x0000000000007941 */ /* 0x000fea0003800000 */
.L_x_114:
[----:B------:R-:W-:Y:S01]  /*6d80*/  ISETP.NE.AND P1, PT, R64, RZ, PT ;  /* 0x000000ff4000720c */ /* 0x000fe20003f25270 */
[----:B------:R-:W-:Y:S11]  /*6d90*/  HFMA2 R26, -RZ, RZ, 0, 5.9604644775390625e-08 ;  /* 0x00000001ff1a7431 */ /* 0x000ff600000001ff */
[----:B------:R-:W-:Y:S01]  /*6da0*/  @!UPT UIADD3 URZ, UPT, UPT, URZ, URZ, URZ ;  /* 0x000000fffffff290 */ /* 0x000fe2000fffe0ff */
[----:B------:R2:W1:Y:S04]  /*6db0*/  @P1 LDS.128 R36, [R4] ;  /* 0x0000000004241984 */ /* 0x0004680000000c00 */
[----:B------:R2:W1:Y:S02]  /*6dc0*/  @P1 LDS.128 R28, [R56+UR43+0x200] ;  /* 0x0002002b381c1984 */ /* 0x0004640008000c00 */
.L_x_113:
[----:B------:R-:W-:Y:S05]  /*6dd0*/  BSYNC B1 ;  /* 0x0000000000017941 */ /* 0x000fea0003800000 */
.L_x_112:
[----:B-1----:R-:W-:Y:S04]  /*6de0*/  SHF.R.U32.HI R2, RZ, 0x15, R25 ;  /* 0x00000015ff027819 */ /* 0x002fe80000011619 */
[----:B------:R-:W-:Y:S01]  /*6df0*/  LOP3.LUT P1, RZ, R2, 0x3, R47, 0x48, !PT ;  /* 0x0000000302ff7812 */ /* 0x000fe2000782482f */
[----:B------:R-:W-:Y:S01]  /*6e00*/  @!UPT UIADD3 URZ, UPT, UPT, URZ, URZ, URZ ;  /* 0x000000fffffff290 */ /* 0x000fe2000fffe0ff */
[----:B----4-:R-:W-:Y:S11]  /*6e10*/  @P0 BRA `(.L_x_117) ;  /* 0x0000000000080947 */ /* 0x010ff60003800000 */
[----:B------:R-:W1:Y:S02]  /*6e20*/  SYNCS.PHASECHK.TRANS64.TRYWAIT P0, [R53+URZ+0xd0], R0 ;  /* 0x0000d000350075a7 */ /* 0x000e6400080011ff */
[----:B-1----:R-:W-:Y:S05]  /*6e30*/  @!P0 BRA `(.L_x_118) ;  /* 0x0000003000608947 */ /* 0x002fea0003800000 */
.L_x_117:
[----:B------:R-:W-:Y:S05]  /*6e40*/  @!P1 BRA `(.L_x_119) ;  /* 0x0000000000409947 */ /* 0x000fea0003800000 */
[----:B------:R-:W4:Y:S01]  /*6e50*/  LDCU.64 UR8, c[0x4][0x70] ;  /* 0x01000e00ff0877ac */ /* 0x000f220008000a00 */
[----:B------:R-:W-:Y:S01]  /*6e60*/  MOV R3, 0x0 ;  /* 0x0000000000037802 */ /* 0x000fe20000000f00 */
[----:B------:R-:W-:Y:S02]  /*6e70*/  HFMA2 R12, -RZ, RZ, 0, 5.9604644775390625e-08 ;  /* 0x00000001ff0c7431 */ /* 0x000fe400000001ff */
[----:B------:R-:W-:Y:S02]  /*6e80*/  IMAD.MOV.U32 R8, RZ, RZ, 0x192 ;  /* 0x00000192ff087424 */ /* 0x000fe400078e00ff */
[----:B------:R-:W-:Y:S01]  /*6e90*/  IMAD.MOV.U32 R13, RZ, RZ, RZ ;  /* 0x000000ffff0d7224 */ /* 0x000fe200078e00ff */
[----:B------:R-:W5:Y:S01]  /*6ea0*/  LDCU.64 UR6, c[0x4][0x78] ;  /* 0x01000f00ff0677ac */ /* 0x000f620008000a00 */
[----:B------:R-:W1:Y:S01]  /*6eb0*/  LDC.64 R2, c[0x4][R3] ;  /* 0x0100000003027b82 */ /* 0x000e620000000a00 */
[----:B------:R-:W3:Y:S01]  /*6ec0*/  LDCU.64 UR4, c[0x4][0x10] ;  /* 0x01000200ff0477ac */ /* 0x000ee20008000a00 */
[----:B----4-:R-:W-:Y:S01]  /*6ed0*/  MOV R5, UR9 ;  /* 0x0000000900057c02 */ /* 0x010fe20008000f00 */
[----:B--2---:R-:W-:Y:S01]  /*6ee0*/  IMAD.U32 R4, RZ, RZ, UR8 ;  /* 0x00000008ff047e24 */ /* 0x004fe2000f8e00ff */
[----:B-----5:R-:W-:Y:S01]  /*6ef0*/  MOV R7, UR7 ;  /* 0x0000000700077c02 */ /* 0x020fe20008000f00 */
[----:B------:R-:W-:Y:S01]  /*6f00*/  IMAD.U32 R6, RZ, RZ, UR6 ;  /* 0x00000006ff067e24 */ /* 0x000fe2000f8e00ff */
[----:B---3--:R-:W-:Y:S01]  /*6f10*/  MOV R11, UR5 ;  /* 0x00000005000b7c02 */ /* 0x008fe20008000f00 */
[----:B------:R-:W-:Y:S02]  /*6f20*/  IMAD.U32 R10, RZ, RZ, UR4 ;  /* 0x00000004ff0a7e24 */ /* 0x000fe4000f8e00ff */
[----:B------:R-:W-:Y:S07]  /*6f30*/  LEPC R20, `(.L_x_119) ;  /* 0x000000001014794e */ /* 0x000fee0000000000 */
[----:B-1----:R-:W-:Y:S05]  /*6f40*/  CALL.ABS.NOINC R2 ;  /* 0x0000000002007343 */ /* 0x002fea0003c00000 */
.L_x_119:
[----:B------:R-:W-:Y:S01]  /*6f50*/  SHF.L.U32 R3, R28, 0x10, RZ ;  /* 0x000000101c037819 */ /* 0x000fe200000006ff */
[----:B------:R-:W-:Y:S05]  /*6f60*/  WARPSYNC.ALL ;  /* 0x0000000000007948 */ /* 0x000fea0003800000 */
[----:B------:R-:W-:Y:S01]  /*6f70*/  R2UR UR4, R25 ;  /* 0x00000000190472ca */ /* 0x000fe200000e0000 */
[----:B------:R-:W-:Y:S01]  /*6f80*/  BSSY.RECONVERGENT B0, `(.L_x_120) ;  /* 0x0000057000007945 */ /* 0x000fe20003800200 */
[C---:B------:R-:W-:Y:S02]  /*6f90*/  SHF.L.U32 R20, R29.reuse, 0x10, RZ ;  /* 0x000000101d147819 */ /* 0x040fe400000006ff */
[----:B------:R-:W-:Y:S02]  /*6fa0*/  LOP3.LUT R21, R29, 0xffff0000, RZ, 0xc0, !PT ;  /* 0xffff00001d157812 */ /* 0x000fe400078ec0ff */
[----:B------:R-:W-:Y:S02]  /*6fb0*/  MOV R65, 0x10 ;  /* 0x0000001000417802 */ /* 0x000fe40000000f00 */
[----:B------:R-:W-:Y:S02]  /*6fc0*/  LOP3.LUT P6, RZ, R45, 0x40, RZ, 0xc0, !PT ;  /* 0x000000402dff7812 */ /* 0x000fe400078cc0ff */
[----:B------:R-:W-:Y:S02]  /*6fd0*/  ISETP.NE.AND P0, PT, R60, RZ, PT ;  /* 0x000000ff3c00720c */ /* 0x000fe40003f05270 */
[----:B------:R-:W-:Y:S01]  /*6fe0*/  SEL R65, R65, 0xfffffff0, !P6 ;  /* 0xfffffff041417807 */ /* 0x000fe20007000000 */
[----:B--2---:R-:W1:Y:S03]  /*6ff0*/  LDTM.x16 R4, tmem[UR4] ;  /* 0x00000004000479ee */ /* 0x004e660008240000 */
[----:B------:R-:W-:Y:S01]  /*7000*/  IADD3 R62, PT, PT, R62, R65, RZ ;  /* 0x000000413e3e7210 */ /* 0x000fe20007ffe0ff */
[----:B-1-3--:R-:W-:Y:S01]  /*7010*/  FMUL R0, R24, R4 ;  /* 0x0000000418007220 */ /* 0x00afe20000400000 */
[----:B------:R-:W-:Y:S01]  /*7020*/  LOP3.LUT R4, R28, 0xffff0000, RZ, 0xc0, !PT ;  /* 0xffff00001c047812 */ /* 0x000fe200078ec0ff */
[C---:B------:R-:W-:Y:S01]  /*7030*/  FMUL R2, R24.reuse, R5 ;  /* 0x0000000518027220 */ /* 0x040fe20000400000 */
[C---:B------:R-:W-:Y:S01]  /*7040*/  FMUL R7, R24.reuse, R7 ;  /* 0x0000000718077220 */ /* 0x040fe20000400000 */
[C---:B------:R-:W-:Y:S01]  /*7050*/  FFMA R0, R27.reuse, R3, R0 ;  /* 0x000000031b007223 */ /* 0x040fe20000000000 */
[C---:B------:R-:W-:Y:S01]  /*7060*/  FMUL R3, R24.reuse, R6 ;  /* 0x0000000618037220 */ /* 0x040fe20000400000 */
[C---:B------:R-:W-:Y:S01]  /*7070*/  FFMA R2, R27.reuse, R4, R2 ;  /* 0x000000041b027223 */ /* 0x040fe20000000002 */
[C---:B------:R-:W-:Y:S01]  /*7080*/  FMUL R4, R24.reuse, R8 ;  /* 0x0000000818047220 */ /* 0x040fe20000400000 */
[C---:B------:R-:W-:Y:S01]  /*7090*/  FMUL R8, R24.reuse, R12 ;  /* 0x0000000c18087220 */ /* 0x040fe20000400000 */
[----:B------:R-:W-:Y:S01]  /*70a0*/  FMUL R12, R24, R16 ;  /* 0x00000010180c7220 */ /* 0x000fe20000400000 */
[----:B------:R-:W-:Y:S01]  /*70b0*/  SHF.L.U32 R16, R30, 0x10, RZ ;  /* 0x000000101e107819 */ /* 0x000fe200000006ff */
[C---:B------:R-:W-:Y:S01]  /*70c0*/  FFMA R3, R27.reuse, R20, R3 ;  /* 0x000000141b037223 */ /* 0x040fe20000000003 */
[----:B------:R-:W-:Y:S01]  /*70d0*/  F2FP.BF16.F32.PACK_AB R32, R2, R0 ;  /* 0x000000000220723e */ /* 0x000fe200000010ff */
[----:B------:R-:W-:Y:S01]  /*70e0*/  FFMA R7, R27, R21, R7 ;  /* 0x000000151b077223 */ /* 0x000fe20000000007 */
[----:B------:R-:W-:Y:S01]  /*70f0*/  LOP3.LUT R0, R30, 0xffff0000, RZ, 0xc0, !PT ;  /* 0xffff00001e007812 */ /* 0x000fe200078ec0ff */
[C---:B------:R-:W-:Y:S01]  /*7100*/  FMUL R5, R24.reuse, R9 ;  /* 0x0000000918057220 */ /* 0x040fe20000400000 */
[----:B------:R-:W-:Y:S01]  /*7110*/  SHF.L.U32 R2, R31, 0x10, RZ ;  /* 0x000000101f027819 */ /* 0x000fe200000006ff */
[----:B------:R-:W-:Y:S01]  /*7120*/  FFMA R4, R27, R16, R4 ;  /* 0x000000101b047223 */ /* 0x000fe20000000004 */
[----:B------:R-:W-:Y:S01]  /*7130*/  LOP3.LUT R16, R31, 0xffff0000, RZ, 0xc0, !PT ;  /* 0xffff00001f107812 */ /* 0x000fe200078ec0ff */
[C---:B------:R-:W-:Y:S01]  /*7140*/  FMUL R6, R24.reuse, R10 ;  /* 0x0000000a18067220 */ /* 0x040fe20000400000 */
[----:B------:R-:W-:Y:S01]  /*7150*/  F2FP.BF16.F32.PACK_AB R33, R7, R3 ;  /* 0x000000030721723e */ /* 0x000fe200000010ff */
[C---:B------:R-:W-:Y:S01]  /*7160*/  FFMA R5, R27.reuse, R0, R5 ;  /* 0x000000001b057223 */ /* 0x040fe20000000005 */
[----:B------:R-:W-:Y:S01]  /*7170*/  FMUL R11, R24, R11 ;  /* 0x0000000b180b7220 */ /* 0x000fe20000400000 */
[C---:B------:R-:W-:Y:S01]  /*7180*/  SHF.L.U32 R0, R36.reuse, 0x10, RZ ;  /* 0x0000001024007819 */ /* 0x040fe200000006ff */
[C---:B------:R-:W-:Y:S01]  /*7190*/  FFMA R6, R27.reuse, R2, R6 ;  /* 0x000000021b067223 */ /* 0x040fe20000000006 */
[----:B------:R-:W-:Y:S01]  /*71a0*/  LOP3.LUT R2, R36, 0xffff0000, RZ, 0xc0, !PT ;  /* 0xffff000024027812 */ /* 0x000fe200078ec0ff */
[----:B------:R-:W-:Y:S01]  /*71b0*/  FFMA R11, R27, R16, R11 ;  /* 0x000000101b0b7223 */ /* 0x000fe2000000000b */
[C---:B------:R-:W-:Y:S01]  /*71c0*/  FMUL R9, R24.reuse, R13 ;  /* 0x0000000d18097220 */ /* 0x040fe20000400000 */
[----:B------:R-:W-:Y:S01]  /*71d0*/  SHF.L.U32 R3, R37, 0x10, RZ ;  /* 0x0000001025037819 */ /* 0x000fe200000006ff */
[----:B------:R-:W-:Y:S01]  /*71e0*/  FFMA R8, R27, R0, R8 ;  /* 0x000000001b087223 */ /* 0x000fe20000000008 */
[C---:B------:R-:W-:Y:S01]  /*71f0*/  FMUL R10, R24.reuse, R14 ;  /* 0x0000000e180a7220 */ /* 0x040fe20000400000 */
[----:B------:R-:W-:Y:S01]  /*7200*/  LOP3.LUT R0, R37, 0xffff0000, RZ, 0xc0, !PT ;  /* 0xffff000025007812 */ /* 0x000fe200078ec0ff */
[----:B------:R-:W-:Y:S01]  /*7210*/  FMUL R15, R24, R15 ;  /* 0x0000000f180f7220 */ /* 0x000fe20000400000 */
[C---:B------:R-:W-:Y:S01]  /*7220*/  FFMA R9, R27.reuse, R2, R9 ;  /* 0x000000021b097223 */ /* 0x040fe20000000009 */
[C---:B------:R-:W-:Y:S01]  /*7230*/  FFMA R10, R27.reuse, R3, R10 ;  /* 0x000000031b0a7223 */ /* 0x040fe2000000000a */
[----:B------:R-:W-:Y:S01]  /*7240*/  SHF.L.U32 R2, R38, 0x10, RZ ;  /* 0x0000001026027819 */ /* 0x000fe200000006ff */
[----:B------:R-:W-:Y:S01]  /*7250*/  FFMA R15, R27, R0, R15 ;  /* 0x000000001b0f7223 */ /* 0x000fe2000000000f */
[----:B------:R-:W-:Y:S01]  /*7260*/  F2FP.BF16.F32.PACK_AB R34, R5, R4 ;  /* 0x000000040522723e */ /* 0x000fe200000010ff */
[----:B------:R-:W-:Y:S01]  /*7270*/  FMUL R13, R24, R17 ;  /* 0x00000011180d7220 */ /* 0x000fe20000400000 */
[----:B------:R-:W-:Y:S01]  /*7280*/  LOP3.LUT R3, R38, 0xffff0000, RZ, 0xc0, !PT ;  /* 0xffff000026037812 */ /* 0x000fe200078ec0ff */
[C---:B------:R-:W-:Y:S01]  /*7290*/  FMUL R14, R24.reuse, R18 ;  /* 0x00000012180e7220 */ /* 0x040fe20000400000 */
[C---:B------:R-:W-:Y:S01]  /*72a0*/  SHF.L.U32 R4, R39.reuse, 0x10, RZ ;  /* 0x0000001027047819 */ /* 0x040fe200000006ff */
[----:B------:R-:W-:Y:S01]  /*72b0*/  FMUL R19, R24, R19 ;  /* 0x0000001318137220 */ /* 0x000fe20000400000 */
[----:B------:R-:W-:Y:S01]  /*72c0*/  LOP3.LUT R0, R39, 0xffff0000, RZ, 0xc0, !PT ;  /* 0xffff000027007812 */ /* 0x000fe200078ec0ff */
[----:B------:R-:W-:Y:S01]  /*72d0*/  FFMA R12, R27, R2, R12 ;  /* 0x000000021b0c7223 */ /* 0x000fe2000000000c */
[----:B------:R-:W-:Y:S01]  /*72e0*/  F2FP.BF16.F32.PACK_AB R35, R11, R6 ;  /* 0x000000060b23723e */ /* 0x000fe200000010ff */
[C---:B------:R-:W-:Y:S01]  /*72f0*/  FFMA R13, R27.reuse, R3, R13 ;  /* 0x000000031b0d7223 */ /* 0x040fe2000000000d */
[C---:B------:R-:W-:Y:S01]  /*7300*/  FFMA R14, R27.reuse, R4, R14 ;  /* 0x000000041b0e7223 */ /* 0x040fe2000000000e */
[----:B------:R-:W-:Y:S01]  /*7310*/  FFMA R19, R27, R0, R19 ;  /* 0x000000001b137223 */ /* 0x000fe20000000013 */
[----:B------:R-:W-:Y:S01]  /*7320*/  F2FP.BF16.F32.PACK_AB R8, R9, R8 ;  /* 0x000000080908723e */ /* 0x000fe200000010ff */
[----:B------:R1:W-:Y:S01]  /*7330*/  STS.128 [R56+UR43+0x200], R32 ;  /* 0x0002002038007988 */ /* 0x0003e20008000c2b */
[----:B------:R-:W-:Y:S02]  /*7340*/  F2FP.BF16.F32.PACK_AB R9, R15, R10 ;  /* 0x0000000a0f09723e */ /* 0x000fe400000010ff */
[----:B------:R-:W-:Y:S02]  /*7350*/  F2FP.BF16.F32.PACK_AB R10, R13, R12 ;  /* 0x0000000c0d0a723e */ /* 0x000fe400000010ff */
[----:B------:R-:W-:Y:S05]  /*7360*/  F2FP.BF16.F32.PACK_AB R11, R19, R14 ;  /* 0x0000000e130b723e */ /* 0x000fea00000010ff */
[----:B------:R1:W-:Y:S01]  /*7370*/  STS.128 [R62+0x200], R8 ;  /* 0x000200083e007388 */ /* 0x0003e20000000c00 */
[----:B------:R-:W-:Y:S01]  /*7380*/  @!PT LDS RZ, [RZ] ;  /* 0x00000000fffff984 */ /* 0x000fe20000000800 */
[----:B------:R-:W-:Y:S01]  /*7390*/  @!PT LDS RZ, [RZ] ;  /* 0x00000000fffff984 */ /* 0x000fe20000000800 */
[----:B------:R-:W-:Y:S01]  /*73a0*/  @!PT LDS RZ, [RZ] ;  /* 0x00000000fffff984 */ /* 0x000fe20000000800 */
[----:B------:R-:W-:Y:S01]  /*73b0*/  @!PT LDS RZ, [RZ] ;  /* 0x00000000fffff984 */ /* 0x000fe20000000800 */
[----:B------:R2:W-:Y:S07]  /*73c0*/  MEMBAR.ALL.CTA ;  /* 0x0000000000007992 */ /* 0x0005ee0000008000 */
[----:B--2---:R-:W2:Y:S02]  /*73d0*/  FENCE.VIEW.ASYNC.S ;  /* 0x00000000000073c6 */ /* 0x004ea40000000000 */
[----:B--2---:R-:W-:Y:S06]  /*73e0*/  BAR.SYNC.DEFER_BLOCKING 0x1, 0x80 ;  /* 0x0042000000007b1d */ /* 0x004fec0000010000 */
[----:B------:R-:W-:Y:S05]  /*73f0*/  @P0 BRA `(.L_x_121) ;  /* 0x00000000003c0947 */ /* 0x000fea0003800000 */
[----:B------:R-:W2:Y:S01]  /*7400*/  LDCU.64 UR6, c[0x0][0x348] ;  /* 0x00006900ff0677ac */ /* 0x000ea20008000a00 */
[----:B------:R-:W-:Y:S01]  /*7410*/  UIADD3 UR4, UPT, UPT, UR43, 0x200, URZ ;  /* 0x000002002b047890 */ /* 0x000fe2000fffe0ff */
[----:B------:R-:W-:Y:S01]  /*7420*/  UMOV UR51, UR36 ;  /* 0x0000002400337c82 */ /* 0x000fe20008000000 */
[----:B------:R-:W-:Y:S02]  /*7430*/  UIADD3 UR9, UPT, UPT, UR49, 0x40, URZ ;  /* 0x0000004031097890 */ /* 0x000fe4000fffe0ff */
[----:B------:R-:W-:Y:S02]  /*7440*/  UIADD3 UR8, UPT, UPT, UR43, 0xa00, URZ ;  /* 0x00000a002b087890 */ /* 0x000fe4000fffe0ff */
[----:B------:R-:W-:Y:S01]  /*7450*/  MOV R52, UR4 ;  /* 0x0000000400347c02 */ /* 0x000fe20008000f00 */
[----:B------:R-:W-:Y:S01]  /*7460*/  UMOV UR10, UR50 ;  /* 0x00000032000a7c82 */ /* 0x000fe20008000000 */
[----:B------:R-:W-:Y:S02]  /*7470*/  UMOV UR11, UR36 ;  /* 0x00000024000b7c82 */ /* 0x000fe40008000000 */
[----:B------:R-:W-:Y:S01]  /*7480*/  R2UR UR48, R52 ;  /* 0x00000000343072ca */ /* 0x000fe200000e0000 */
[----:B--2---:R-:W-:Y:S04]  /*7490*/  UIADD3 UR4, UP0, UPT, UR6, 0x680, URZ ;  /* 0x0000068006047890 */ /* 0x004fe8000ff1e0ff */
[----:B------:R-:W-:Y:S09]  /*74a0*/  UIADD3.X UR5, UPT, UPT, URZ, UR7, URZ, UP0, !UPT ;  /* 0x00000007ff057290 */ /* 0x000ff200087fe4ff */
[----:B------:R2:W-:Y:S01]  /*74b0*/  UTMASTG.3D [UR48], [UR4] ;  /* 0x00000030040073b5 */ /* 0x0005e20008010000 */
[----:B------:R2:W-:Y:S01]  /*74c0*/  UTMASTG.3D [UR8], [UR4] ;  /* 0x00000008040073b5 */ /* 0x0005e20008010000 */
[----:B------:R0:W-:Y:S01]  /*74d0*/  UTMACMDFLUSH ;  /* 0x00000000000079b7 */ /* 0x0001e20000000000 */
[----:B--2---:R-:W-:Y:S04]  /*74e0*/  DEPBAR.LE SB0, 0x1 ;  /* 0x000080400000791a */ /* 0x004fe80000000000 */
.L_x_121:
[----:B------:R-:W-:Y:S05]  /*74f0*/  BSYNC.RECONVERGENT B0 ;  /* 0x0000000000007941 */ /* 0x000fea0003800200 */
.L_x_120:
[----:B------:R-:W-:Y:S01]  /*7500*/  BAR.SYNC.DEFER_BLOCKING 0x1, 0x80 ;  /* 0x0042000000007b1d */ /* 0x000fe20000010000 */
[----:B------:R-:W-:Y:S01]  /*7510*/  ISETP.NE.AND P1, PT, R61, RZ, PT ;  /* 0x000000ff3d00720c */ /* 0x000fe20003f25270 */
[----:B------:R-:W-:Y:S01]  /*7520*/  UISETP.NE.AND UP0, UPT, UR52, URZ, UPT ;  /* 0x000000ff3400728c */ /* 0x000fe2000bf05270 */
[----:B------:R-:W-:Y:S11]  /*7530*/  LEA R2, R26, UR43, 0x3 ;  /* 0x0000002b1a027c11 */ /* 0x000ff6000f8e18ff */
[----:B------:R-:W-:Y:S01]  /*7540*/  @P1 SHF.L.U32 R3, R59, 0x1f, RZ ;  /* 0x0000001f3b031819 */ /* 0x000fe200000006ff */
[----:B------:R-:W-:Y:S06]  /*7550*/  BRA.U !UP0, `(.L_x_122) ;  /* 0x0000000108247547 */ /* 0x000fec000b800000 */
[----:B------:R-:W-:Y:S01]  /*7560*/  IMAD.U32 R4, RZ, RZ, UR46 ;  /* 0x0000002eff047e24 */ /* 0x000fe2000f8e00ff */
[----:B------:R-:W-:Y:S01]  /*7570*/  MOV R0, UR47 ;  /* 0x0000002f00007c02 */ /* 0x000fe20008000f00 */
[----:B------:R-:W-:Y:S03]  /*7580*/  UIADD3 UR4, UPT, UPT, UR46, 0x1, URZ ;  /* 0x000000012e047890 */ /* 0x000fe6000fffe0ff */
[----:B------:R-:W-:Y:S01]  /*7590*/  @P1 LEA R4, R4, UR43, 0x3 ;  /* 0x0000002b04041c11 */ /* 0x000fe2000f8e18ff */
[----:B------:R-:W-:Y:S04]  /*75a0*/  UISETP.NE.AND UP0, UPT, UR4, 0x4, UPT ;  /* 0x000000040400788c */ /* 0x000fe8000bf05270 */
[----:B------:R-:W-:Y:S01]  /*75b0*/  @P1 VIADD R4, R4, 0x80 ;  /* 0x0000008004041836 */ /* 0x000fe20000000000 */
[----:B------:R-:W-:Y:S04]  /*75c0*/  USEL UR46, UR4, URZ, UP0 ;  /* 0x000000ff042e7287 */ /* 0x000fe80008000000 */
[----:B------:R-:W-:Y:S04]  /*75d0*/  @P1 PRMT R0, R0, 0x654, R4 ;  /* 0x0000065400001816 */ /* 0x000fe80000000004 */
[----:B------:R2:W-:Y:S04]  /*75e0*/  @P1 SYNCS.ARRIVE.TRANS64.RED.A1T0 RZ, [R0+URZ], RZ ;  /* 0x000000ff00ff19a7 */ /* 0x0005e800081004ff */
.L_x_122:
[----:B------:R-:W3:Y:S01]  /*75f0*/  @P1 SYNCS.PHASECHK.TRANS64.TRYWAIT P0, [R2+URZ+0x60], R3 ;  /* 0x00006003020015a7 */ /* 0x000ee200080011ff */
[----:B------:R-:W-:Y:S01]  /*7600*/  BSSY B1, `(.L_x_123) ;  /* 0x0000012000017945 */ /* 0x000fe20003800000 */
[----:B---3--:R-:W-:Y:S03]  /*7610*/  @P1 SEL R63, RZ, 0x1, !P0 ;  /* 0x00000001ff3f1807 */ /* 0x008fe60004000000 */
[----:B------:R-:W-:Y:S05]  /*7620*/  @!P1 BRA `(.L_x_124) ;  /* 0x00000000003c9947 */ /* 0x000fea0003800000 */
[----:B------:R-:W-:Y:S01]  /*7630*/  ISETP.NE.AND P1, PT, R64, RZ, PT ;  /* 0x000000ff4000720c */ /* 0x000fe20003f25270 */
[----:B------:R-:W-:Y:S01]  /*7640*/  BSSY B0, `(.L_x_125) ;  /* 0x0000009000007945 */ /* 0x000fe20003800000 */
[----:B------:R-:W-:Y:S11]  /*7650*/  ISETP.NE.AND P0, PT, R63, RZ, PT ;  /* 0x000000ff3f00720c */ /* 0x000ff60003f05270 */
[----:B------:R-:W-:Y:S05]  /*7660*/  @P1 IMAD R4, R26, 0x1000, R56 ;  /* 0x000010001a041824 */ /* 0x000fea00078e0238 */
[----:B------:R-:W-:Y:S05]  /*7670*/  @P1 IADD3 R3, PT, PT, R4, UR43, RZ ;  /* 0x0000002b04031c10 */ /* 0x000fea000fffe0ff */
[----:B------:R-:W-:Y:S01]  /*7680*/  @P1 IMAD.IADD R3, R65, 0x1, R3 ;  /* 0x0000000141031824 */ /* 0x000fe200078e0203 */
[----:B------:R-:W-:Y:S06]  /*7690*/  @P0 BRA `(.L_x_126) ;  /* 0x00000000000c0947 */ /* 0x000fec0003800000 */
[----:B--2---:R-:W-:Y:S04]  /*76a0*/  SHF.L.U32 R0, R59, 0x1f, RZ ;  /* 0x0000001f3b007819 */ /* 0x004fe800000006ff */
[----:B------:R-:W2:Y:S02]  /*76b0*/  SYNCS.PHASECHK.TRANS64.TRYWAIT P0, [R2+URZ+0x60], R0 ;  /* 0x00006000020075a7 */ /* 0x000ea400080011ff */
[----:B--2---:R-:W-:Y:S05]  /*76c0*/  @!P0 BRA `(.L_x_127) ;  /* 0x0000002800508947 */ /* 0x004fea0003800000 */
.L_x_126:
[----:B------:R-:W-:Y:S05]  /*76d0*/  BSYNC B0 ;  /* 0x0000000000007941 */ /* 0x000fea0003800000 */
.L_x_125:
[----:B------:R-:W-:Y:S02]  /*76e0*/  ISETP.NE.AND P0, PT, R64, RZ, PT ;  /* 0x000000ff4000720c */ /* 0x000fe40003f05270 */
[----:B------:R-:W-:Y:S11]  /*76f0*/  IADD3 R26, PT, PT, R26, 0x1, RZ ;  /* 0x000000011a1a7810 */ /* 0x000ff60007ffe0ff */
[----:B------:R3:W4:Y:S04]  /*7700*/  @P0 LDS.128 R28, [R4+UR43+0x200] ;  /* 0x0002002b041c0984 */ /* 0x0007280008000c00 */
[----:B------:R3:W1:Y:S02]  /*7710*/  @P0 LDS.128 R36, [R3+0x200] ;  /* 0x0002000003240984 */ /* 0x0006640000000c00 */
.L_x_124:
[----:B------:R-:W-:Y:S05]  /*7720*/  BSYNC B1 ;  /* 0x0000000000017941 */ /* 0x000fea0003800000 */
.L_x_123:
[----:B--2---:R-:W-:Y:S05]  /*7730*/  VIADD R0, R25, 0x10 ;  /* 0x0000001019007836 */ /* 0x004fea0000000000 */
[----:B------:R-:W-:Y:S04]  /*7740*/  SHF.R.U32.HI R0, RZ, 0x15, R0 ;  /* 0x00000015ff007819 */ /* 0x000fe80000011600 */
[----:B------:R-:W-:Y:S11]  /*7750*/  LOP3.LUT P0, RZ, R0, 0x3, R47, 0x48, !PT ;  /* 0x0000000300ff7812 */ /* 0x000ff6000780482f */
[----:B------:R-:W-:Y:S02]  /*7760*/  @!UPT UIADD3 URZ, UPT, UPT, URZ, URZ, URZ ;  /* 0x000000fffffff290 */ /* 0x000fe4000fffe0ff */
[----:B------:R-:W-:Y:S05]  /*7770*/  @!P0 BRA `(.L_x_128) ;  /* 0x0000000000408947 */ /* 0x000fea0003800000 */
[----:B------:R-:W2:Y:S01]  /*7780*/  LDCU.64 UR8, c[0x4][0x70] ;  /* 0x01000e00ff0877ac */ /* 0x000ea20008000a00 */
[----:B---3--:R-:W-:Y:S01]  /*7790*/  MOV R3, 0x0 ;  /* 0x0000000000037802 */ /* 0x008fe20000000f00 */
[----:B------:R-:W-:Y:S02]  /*77a0*/  HFMA2 R12, -RZ, RZ, 0, 5.9604644775390625e-08 ;  /* 0x00000001ff0c7431 */ /* 0x000fe400000001ff */
[----:B-1----:R-:W-:Y:S02]  /*77b0*/  IMAD.MOV.U32 R8, RZ, RZ, 0x192 ;  /* 0x00000192ff087424 */ /* 0x002fe400078e00ff */
[----:B------:R-:W-:Y:S01]  /*77c0*/  IMAD.MOV.U32 R13, RZ, RZ, RZ ;  /* 0x000000ffff0d7224 */ /* 0x000fe200078e00ff */
[----:B------:R-:W1:Y:S01]  /*77d0*/  LDCU.64 UR6, c[0x4][0x78] ;  /* 0x01000f00ff0677ac */ /* 0x000e620008000a00 */
[----:B------:R-:W3:Y:S01]  /*77e0*/  LDC.64 R2, c[0x4][R3] ;  /* 0x0100000003027b82 */ /* 0x000ee20000000a00 */
[----:B------:R-:W5:Y:S01]  /*77f0*/  LDCU.64 UR4, c[0x4][0x10] ;  /* 0x01000200ff0477ac */ /* 0x000f620008000a00 */
[----:B--2---:R-:W-:Y:S01]  /*7800*/  MOV R5, UR9 ;  /* 0x0000000900057c02 */ /* 0x004fe20008000f00 */
[----:B------:R-:W-:Y:S01]  /*7810*/  IMAD.U32 R4, RZ, RZ, UR8 ;  /* 0x00000008ff047e24 */ /* 0x000fe2000f8e00ff */
[----:B-1----:R-:W-:Y:S01]  /*7820*/  MOV R7, UR7 ;  /* 0x0000000700077c02 */ /* 0x002fe20008000f00 */
[----:B------:R-:W-:Y:S01]  /*7830*/  IMAD.U32 R6, RZ, RZ, UR6 ;  /* 0x00000006ff067e24 */ /* 0x000fe2000f8e00ff */
[----:B-----5:R-:W-:Y:S01]  /*7840*/  MOV R11, UR5 ;  /* 0x00000005000b7c02 */ /* 0x020fe20008000f00 */
[----:B------:R-:W-:Y:S02]  /*7850*/  IMAD.U32 R10, RZ, RZ, UR4 ;  /* 0x00000004ff0a7e24 */ /* 0x000fe4000f8e00ff */
[----:B------:R-:W-:Y:S07]  /*7860*/  LEPC R20, `(.L_x_128) ;  /* 0x000000001014794e */ /* 0x000fee0000000000 */
[----:B---34-:R-:W-:Y:S05]  /*7870*/  CALL.ABS.NOINC R2 ;  /* 0x0000000002007343 */ /* 0x018fea0003c00000 */
.L_x_128:
[----:B---34-:R-:W-:Y:S01]  /*7880*/  SHF.L.U32 R3, R28, 0x10, RZ ;  /* 0x000000101c037819 */ /* 0x018fe200000006ff */
[----:B------:R-:W-:Y:S05]  /*7890*/  WARPSYNC.ALL ;  /* 0x0000000000007948 */ /* 0x000fea0003800000 */
[----:B------:R-:W-:Y:S01]  /*78a0*/  R2UR UR4, R25 ;  /* 0x00000000190472ca */ /* 0x000fe200000e0000 */
[----:B------:R-:W-:Y:S01]  /*78b0*/  BSSY.RECONVERGENT B0, `(.L_x_129) ;  /* 0x000005b000007945 */ /* 0x000fe20003800200 */
[----:B------:R-:W-:Y:S02]  /*78c0*/  SHF.L.U32 R20, R30, 0x10, RZ ;  /* 0x000000101e147819 */ /* 0x000fe400000006ff */
[----:B------:R-:W-:Y:S02]  /*78d0*/  ISETP.NE.AND P6, PT, R61, RZ, PT ;  /* 0x000000ff3d00720c */ /* 0x000fe40003fc5270 */
[----:B------:R-:W-:Y:S07]  /*78e0*/  ISETP.NE.AND P0, PT, R60, RZ, PT ;  /* 0x000000ff3c00720c */ /* 0x000fee0003f05270 */
[----:B-1----:R-:W1:Y:S02]  /*78f0*/  LDTM.x16 R4, tmem[UR4+0x10] ;  /* 0x00001004000479ee */ /* 0x002e640008240000 */
[----:B-1----:R-:W-:Y:S01]  /*7900*/  FMUL R0, R24, R4 ;  /* 0x0000000418007220 */ /* 0x002fe20000400000 */
[----:B------:R-:W-:Y:S01]  /*7910*/  LOP3.LUT R4, R28, 0xffff0000, RZ, 0xc0, !PT ;  /* 0xffff00001c047812 */ /* 0x000fe200078ec0ff */
[C---:B------:R-:W-:Y:S01]  /*7920*/  FMUL R2, R24.reuse, R5 ;  /* 0x0000000518027220 */ /* 0x040fe20000400000 */
[----:B------:R-:W-:Y:S01]  /*7930*/  SHF.L.U32 R5, R29, 0x10, RZ ;  /* 0x000000101d057819 */ /* 0x000fe200000006ff */
[----:B------:R-:W-:Y:S01]  /*7940*/  FFMA R0, R27, R3, R0 ;  /* 0x000000031b007223 */ /* 0x000fe20000000000 */
[C---:B------:R-:W-:Y:S01]  /*7950*/  FMUL R3, R24.reuse, R6 ;  /* 0x0000000618037220 */ /* 0x040fe20000400000 */
[----:B------:R-:W-:Y:S01]  /*7960*/  LOP3.LUT R6, R29, 0xffff0000, RZ, 0xc0, !PT ;  /* 0xffff00001d067812 */ /* 0x000fe200078ec0ff */
[C---:B------:R-:W-:Y:S01]  /*7970*/  FFMA R2, R27.reuse, R4, R2 ;  /* 0x000000041b027223 */ /* 0x040fe20000000002 */
[C---:B------:R-:W-:Y:S01]  /*7980*/  FMUL R7, R24.reuse, R7 ;  /* 0x0000000718077220 */ /* 0x040fe20000400000 */
[C---:B------:R-:W-:Y:S01]  /*7990*/  FFMA R3, R27.reuse, R5, R3 ;  /* 0x000000051b037223 */ /* 0x040fe20000000003 */
[C---:B------:R-:W-:Y:S01]  /*79a0*/  FMUL R4, R24.reuse, R8 ;  /* 0x0000000818047220 */ /* 0x040fe20000400000 */
[----:B------:R-:W-:Y:S01]  /*79b0*/  FMUL R5, R24, R9 ;  /* 0x0000000918057220 */ /* 0x000fe20000400000 */
[----:B------:R-:W-:Y:S01]  /*79c0*/  F2FP.BF16.F32.PACK_AB R32, R2, R0 ;  /* 0x000000000220723e */ /* 0x000fe200000010ff */
[C---:B------:R-:W-:Y:S01]  /*79d0*/  FFMA R7, R27.reuse, R6, R7 ;  /* 0x000000061b077223 */ /* 0x040fe20000000007 */
[----:B------:R-:W-:Y:S01]  /*79e0*/  LOP3.LUT R0, R30, 0xffff0000, RZ, 0xc0, !PT ;  /* 0xffff00001e007812 */ /* 0x000fe200078ec0ff */
[----:B------:R-:W-:Y:S01]  /*79f0*/  FFMA R4, R27, R20, R4 ;  /* 0x000000141b047223 */ /* 0x000fe20000000004 */
[----:B------:R-:W-:Y:S01]  /*7a00*/  SHF.L.U32 R2, R31, 0x10, RZ ;  /* 0x000000101f027819 */ /* 0x000fe200000006ff */
[----:B------:R-:W-:Y:S01]  /*7a10*/  FMUL R6, R24, R10 ;  /* 0x0000000a18067220 */ /* 0x000fe20000400000 */
[----:B------:R-:W-:Y:S01]  /*7a20*/  F2FP.BF16.F32.PACK_AB R33, R7, R3 ;  /* 0x000000030721723e */ /* 0x000fe200000010ff */
[----:B------:R-:W-:Y:S01]  /*7a30*/  FFMA R5, R27, R0, R5 ;  /* 0x000000001b057223 */ /* 0x000fe20000000005 */
[----:B------:R-:W-:Y:S01]  /*7a40*/  LOP3.LUT R3, R31, 0xffff0000, RZ, 0xc0, !PT ;  /* 0xffff00001f037812 */ /* 0x000fe200078ec0ff */
[----:B------:R-:W-:Y:S01]  /*7a50*/  FFMA R6, R27, R2, R6 ;  /* 0x000000021b067223 */ /* 0x000fe20000000006 */
[----:B------:R-:W-:Y:S01]  /*7a60*/  SHF.L.U32 R7, R36, 0x10, RZ ;  /* 0x0000001024077819 */ /* 0x000fe200000006ff */
[----:B------:R-:W-:Y:S01]  /*7a70*/  FMUL R11, R24, R11 ;  /* 0x0000000b180b7220 */ /* 0x000fe20000400000 */
[----:B------:R-:W-:Y:S01]  /*7a80*/  LOP3.LUT R0, R36, 0xffff0000, RZ, 0xc0, !PT ;  /* 0xffff000024007812 */ /* 0x000fe200078ec0ff */
[C---:B------:R-:W-:Y:S01]  /*7a90*/  FMUL R8, R24.reuse, R12 ;  /* 0x0000000c18087220 */ /* 0x040fe20000400000 */
[----:B------:R-:W-:Y:S01]  /*7aa0*/  SHF.L.U32 R2, R37, 0x10, RZ ;  /* 0x0000001025027819 */ /* 0x000fe200000006ff */
[C---:B------:R-:W-:Y:S01]  /*7ab0*/  FMUL R9, R24.reuse, R13 ;  /* 0x0000000d18097220 */ /* 0x040fe20000400000 */
[----:B------:R-:W-:Y:S01]  /*7ac0*/  F2FP.BF16.F32.PACK_AB R34, R5, R4 ;  /* 0x000000040522723e */ /* 0x000fe200000010ff */
[----:B------:R-:W-:Y:S01]  /*7ad0*/  FFMA R11, R27, R3, R11 ;  /* 0x000000031b0b7223 */ /* 0x000fe2000000000b */
[----:B------:R-:W-:Y:S01]  /*7ae0*/  SHF.L.U32 R3, R39, 0x10, RZ ;  /* 0x0000001027037819 */ /* 0x000fe200000006ff */
[----:B------:R-:W-:Y:S01]  /*7af0*/  FFMA R8, R27, R7, R8 ;  /* 0x000000071b087223 */ /* 0x000fe20000000008 */
[----:B------:R-:W-:Y:S01]  /*7b00*/  LOP3.LUT R4, R39, 0xffff0000, RZ, 0xc0, !PT ;  /* 0xffff000027047812 */ /* 0x000fe200078ec0ff */
[----:B------:R-:W-:Y:S01]  /*7b10*/  FFMA R9, R27, R0, R9 ;  /* 0x000000001b097223 */ /* 0x000fe20000000009 */
[----:B------:R-:W-:Y:S01]  /*7b20*/  LOP3.LUT R0, R37, 0xffff0000, RZ, 0xc0, !PT ;  /* 0xffff000025007812 */ /* 0x000fe200078ec0ff */
[C---:B------:R-:W-:Y:S01]  /*7b30*/  FMUL R10, R24.reuse, R14 ;  /* 0x0000000e180a7220 */ /* 0x040fe20000400000 */
[C---:B------:R-:W-:Y:S01]  /*7b40*/  FMUL R15, R24.reuse, R15 ;  /* 0x0000000f180f7220 */ /* 0x040fe20000400000 */
[C---:B------:R-:W-:Y:S01]  /*7b50*/  FMUL R12, R24.reuse, R16 ;  /* 0x00000010180c7220 */ /* 0x040fe20000400000 */
[----:B------:R-:W-:Y:S01]  /*7b60*/  FMUL R13, R24, R17 ;  /* 0x00000011180d7220 */ /* 0x000fe20000400000 */
[C---:B------:R-:W-:Y:S01]  /*7b70*/  FFMA R10, R27.reuse, R2, R10 ;  /* 0x000000021b0a7223 */ /* 0x040fe2000000000a */
[----:B------:R-:W-:Y:S01]  /*7b80*/  FFMA R15, R27, R0, R15 ;  /* 0x000000001b0f7223 */ /* 0x000fe2000000000f */
[----:B------:R-:W-:Y:S01]  /*7b90*/  SHF.L.U32 R2, R38, 0x10, RZ ;  /* 0x0000001026027819 */ /* 0x000fe200000006ff */
[----:B------:R-:W-:Y:S01]  /*7ba0*/  FMUL R14, R24, R18 ;  /* 0x00000012180e7220 */ /* 0x000fe20000400000 */
[----:B------:R-:W-:Y:S01]  /*7bb0*/  LOP3.LUT R0, R38, 0xffff0000, RZ, 0xc0, !PT ;  /* 0xffff000026007812 */ /* 0x000fe200078ec0ff */
[----:B------:R-:W-:Y:S01]  /*7bc0*/  FMUL R19, R24, R19 ;  /* 0x0000001318137220 */ /* 0x000fe20000400000 */
[----:B------:R-:W-:Y:S01]  /*7bd0*/  F2FP.BF16.F32.PACK_AB R35, R11, R6 ;  /* 0x000000060b23723e */ /* 0x000fe200000010ff */
[----:B------:R-:W-:Y:S01]  /*7be0*/  FFMA R12, R27, R2, R12 ;  /* 0x000000021b0c7223 */ /* 0x000fe2000000000c */
[----:B------:R-:W-:Y:S01]  /*7bf0*/  F2FP.BF16.F32.PACK_AB R8, R9, R8 ;  /* 0x000000080908723e */ /* 0x000fe200000010ff */
[C---:B------:R-:W-:Y:S01]  /*7c00*/  FFMA R13, R27.reuse, R0, R13 ;  /* 0x000000001b0d7223 */ /* 0x040fe2000000000d */
[C---:B------:R-:W-:Y:S01]  /*7c10*/  FFMA R14, R27.reuse, R3, R14 ;  /* 0x000000031b0e7223 */ /* 0x040fe2000000000e */
[----:B------:R1:W-:Y:S01]  /*7c20*/  STS.128 [R56+UR43+0x1200], R32 ;  /* 0x0012002038007988 */ /* 0x0003e20008000c2b */
[----:B------:R-:W-:Y:S01]  /*7c30*/  FFMA R19, R27, R4, R19 ;  /* 0x000000041b137223 */ /* 0x000fe20000000013 */
[----:B------:R-:W-:Y:S02]  /*7c40*/  F2FP.BF16.F32.PACK_AB R9, R15, R10 ;  /* 0x0000000a0f09723e */ /* 0x000fe400000010ff */
[----:B------:R-:W-:Y:S02]  /*7c50*/  F2FP.BF16.F32.PACK_AB R10, R13, R12 ;  /* 0x0000000c0d0a723e */ /* 0x000fe400000010ff */
[----:B------:R-:W-:Y:S02]  /*7c60*/  F2FP.BF16.F32.PACK_AB R11, R19, R14 ;  /* 0x0000000e130b723e */ /* 0x000fe400000010ff */
[----:B------:R-:W-:Y:S02]  /*7c70*/  MOV R2, UR46 ;  /* 0x0000002e00027c02 */ /* 0x000fe40008000f00 */
[----:B------:R-:W-:Y:S01]  /*7c80*/  MOV R0, UR47 ;  /* 0x0000002f00007c02 */ /* 0x000fe20008000f00 */
[----:B------:R1:W-:Y:S01]  /*7c90*/  STS.128 [R62+0x1200], R8 ;  /* 0x001200083e007388 */ /* 0x0003e20000000c00 */
[----:B------:R-:W-:Y:S02]  /*7ca0*/  @P6 LEA R2, R2, UR43, 0x3 ;  /* 0x0000002b02026c11 */ /* 0x000fe4000f8e18ff */
[----:B------:R-:W-:Y:S02]  /*7cb0*/  @P6 SHF.L.U32 R3, R59, 0x1f, RZ ;  /* 0x0000001f3b036819 */ /* 0x000fe400000006ff */
[----:B------:R-:W-:Y:S01]  /*7cc0*/  @P6 IADD3 R2, PT, PT, R2, 0x80, RZ ;  /* 0x0000008002026810 */ /* 0x000fe20007ffe0ff */
[----:B------:R-:W-:Y:S01]  /*7cd0*/  @!PT LDS RZ, [RZ] ;  /* 0x00000000fffff984 */ /* 0x000fe20000000800 */
[----:B------:R-:W-:Y:S01]  /*7ce0*/  @!PT LDS RZ, [RZ] ;  /* 0x00000000fffff984 */ /* 0x000fe20000000800 */
[----:B------:R-:W-:Y:S01]  /*7cf0*/  @!PT LDS RZ, [RZ] ;  /* 0x00000000fffff984 */ /* 0x000fe20000000800 */
[----:B------:R-:W-:Y:S01]  /*7d00*/  @!PT LDS RZ, [RZ] ;  /* 0x00000000fffff984 */ /* 0x000fe20000000800 */
[----:B------:R2:W-:Y:S06]  /*7d10*/  MEMBAR.ALL.CTA ;  /* 0x0000000000007992 */ /* 0x0005ec0000008000 */
[----:B--2---:R-:W2:Y:S01]  /*7d20*/  FENCE.VIEW.ASYNC.S ;  /* 0x00000000000073c6 */ /* 0x004ea20000000000 */
[----:B------:R-:W-:Y:S02]  /*7d30*/  @P6 PRMT R0, R0, 0x654, R2 ;  /* 0x0000065400006816 */ /* 0x000fe40000000002 */
[----:B------:R-:W-:Y:S01]  /*7d40*/  LEA R2, R26, UR43, 0x3 ;  /* 0x0000002b1a027c11 */ /* 0x000fe2000f8e18ff */
[----:B--2---:R-:W-:Y:S06]  /*7d50*/  BAR.SYNC.DEFER_BLOCKING 0x1, 0x80 ;  /* 0x0042000000007b1d */ /* 0x004fec0000010000 */
[----:B------:R-:W-:Y:S05]  /*7d60*/  @P0 BRA `(.L_x_130) ;  /* 0x00000000003c0947 */ /* 0x000fea0003800000 */
[----:B------:R-:W2:Y:S01]  /*7d70*/  LDCU.64 UR6, c[0x0][0x348] ;  /* 0x00006900ff0677ac */ /* 0x000ea20008000a00 */
[----:B------:R-:W-:Y:S02]  /*7d80*/  UIADD3 UR13, UPT, UPT, UR49, 0x10, URZ ;  /* 0x00000010310d7890 */ /* 0x000fe4000fffe0ff */
[----:B------:R-:W-:Y:S01]  /*7d90*/  UIADD3 UR12, UPT, UPT, UR43, 0x1200, URZ ;  /* 0x000012002b0c7890 */ /* 0x000fe2000fffe0ff */
[----:B------:R-:W-:Y:S01]  /*7da0*/  UMOV UR14, UR50 ;  /* 0x00000032000e7c82 */ /* 0x000fe20008000000 */
[----:B------:R-:W-:Y:S01]  /*7db0*/  UMOV UR15, UR36 ;  /* 0x00000024000f7c82 */ /* 0x000fe20008000000 */
[----:B------:R-:W-:Y:S02]  /*7dc0*/  UIADD3 UR9, UPT, UPT, UR49, 0x50, URZ ;  /* 0x0000005031097890 */ /* 0x000fe4000fffe0ff */
[----:B------:R-:W-:Y:S01]  /*7dd0*/  UIADD3 UR8, UPT, UPT, UR43, 0x1a00, URZ ;  /* 0x00001a002b087890 */ /* 0x000fe2000fffe0ff */
[----:B------:R-:W-:Y:S01]  /*7de0*/  UMOV UR10, UR50 ;  /* 0x00000032000a7c82 */ /* 0x000fe20008000000 */
[----:B------:R-:W-:Y:S01]  /*7df0*/  UMOV UR11, UR36 ;  /* 0x00000024000b7c82 */ /* 0x000fe20008000000 */
[----:B--2---:R-:W-:Y:S04]  /*7e00*/  UIADD3 UR4, UP0, UPT, UR6, 0x680, URZ ;  /* 0x0000068006047890 */ /* 0x004fe8000ff1e0ff */
[----:B------:R-:W-:Y:S09]  /*7e10*/  UIADD3.X UR5, UPT, UPT, URZ, UR7, URZ, UP0, !UPT ;  /* 0x00000007ff057290 */ /* 0x000ff200087fe4ff */
[----:B------:R2:W-:Y:S01]  /*7e20*/  UTMASTG.3D [UR12], [UR4] ;  /* 0x0000000c040073b5 */ /* 0x0005e20008010000 */
[----:B------:R2:W-:Y:S01]  /*7e30*/  UTMASTG.3D [UR8], [UR4] ;  /* 0x00000008040073b5 */ /* 0x0005e20008010000 */
[----:B------:R0:W-:Y:S01]  /*7e40*/  UTMACMDFLUSH ;  /* 0x00000000000079b7 */ /* 0x0001e20000000000 */
[----:B--2---:R-:W-:Y:S04]  /*7e50*/  DEPBAR.LE SB0, 0x1 ;  /* 0x000080400000791a */ /* 0x004fe80000000000 */
.L_x_130:
[----:B------:R-:W-:Y:S05]  /*7e60*/  BSYNC.RECONVERGENT B0 ;  /* 0x0000000000007941 */ /* 0x000fea0003800200 */
.L_x_129:
[----:B------:R-:W-:Y:S01]  /*7e70*/  BAR.SYNC.DEFER_BLOCKING 0x1, 0x80 ;  /* 0x0042000000007b1d */ /* 0x000fe20000010000 */
[----:B------:R-:W-:Y:S04]  /*7e80*/  UIADD3 UR4, UPT, UPT, UR46, 0x1, URZ ;  /* 0x000000012e047890 */ /* 0x000fe8000fffe0ff */
[----:B------:R-:W-:Y:S04]  /*7e90*/  UISETP.NE.AND UP0, UPT, UR4, 0x4, UPT ;  /* 0x000000040400788c */ /* 0x000fe8000bf05270 */
[----:B------:R-:W-:Y:S01]  /*7ea0*/  USEL UR44, UR4, URZ, UP0 ;  /* 0x000000ff042c7287 */ /* 0x000fe20008000000 */
[----:B------:R2:W-:Y:S01]  /*7eb0*/  @P6 SYNCS.ARRIVE.TRANS64.RED.A1T0 RZ, [R0+URZ], RZ ;  /* 0x000000ff00ff69a7 */ /* 0x0005e200081004ff */
[----:B------:R-:W-:Y:S01]  /*7ec0*/  BSSY B1, `(.L_x_131) ;  /* 0x0000013000017945 */ /* 0x000fe20003800000 */
[----:B------:R-:W3:Y:S02]  /*7ed0*/  @P6 SYNCS.PHASECHK.TRANS64.TRYWAIT P0, [R2+URZ+0x60], R3 ;  /* 0x00006003020065a7 */ /* 0x000ee400080011ff */
[----:B---3--:R-:W-:Y:S01]  /*7ee0*/  @P6 SEL R63, RZ, 0x1, !P0 ;  /* 0x00000001ff3f6807 */ /* 0x008fe20004000000 */
[----:B--2---:R-:W-:Y:S06]  /*7ef0*/  @!P6 BRA `(.L_x_132) ;  /* 0x00000000003ce947 */ /* 0x004fec0003800000 */
[----:B------:R-:W-:Y:S01]  /*7f00*/  ISETP.NE.AND P1, PT, R64, RZ, PT ;  /* 0x000000ff4000720c */ /* 0x000fe20003f25270 */
[----:B------:R-:W-:Y:S01]  /*7f10*/  BSSY B0, `(.L_x_133) ;  /* 0x0000009000007945 */ /* 0x000fe20003800000 */
[----:B------:R-:W-:Y:S11]  /*7f20*/  ISETP.NE.AND P0, PT, R63, RZ, PT ;  /* 0x000000ff3f00720c */ /* 0x000ff60003f05270 */
[----:B------:R-:W-:Y:S05]  /*7f30*/  @P1 IMAD R3, R26, 0x1000, R56 ;  /* 0x000010001a031824 */ /* 0x000fea00078e0238 */
[----:B------:R-:W-:Y:S05]  /*7f40*/  @P1 IADD3 R0, PT, PT, R3, UR43, RZ ;  /* 0x0000002b03001c10 */ /* 0x000fea000fffe0ff */
[----:B------:R-:W-:Y:S01]  /*7f50*/  @P1 IMAD.IADD R0, R65, 0x1, R0 ;  /* 0x0000000141001824 */ /* 0x000fe200078e0200 */
[----:B------:R-:W-:Y:S06]  /*7f60*/  @P0 BRA `(.L_x_134) ;  /* 0x00000000000c0947 */ /* 0x000fec0003800000 */
[----:B------:R-:W-:Y:S04]  /*7f70*/  SHF.L.U32 R4, R59, 0x1f, RZ ;  /* 0x0000001f3b047819 */ /* 0x000fe800000006ff */
[----:B------:R-:W2:Y:S02]  /*7f80*/  SYNCS.PHASECHK.TRANS64.TRYWAIT P0, [R2+URZ+0x60], R4 ;  /* 0x00006004020075a7 */ /* 0x000ea400080011ff */
[----:B--2---:R-:W-:Y:S05]  /*7f90*/  @!P0 BRA `(.L_x_135) ;  /* 0x0000002000308947 */ /* 0x004fea0003800000 */
.L_x_134:
[----:B------:R-:W-:Y:S05]  /*7fa0*/  BSYNC B0 ;  /* 0x0000000000007941 */ /* 0x000fea0003800000 */
.L_x_133:
[----:B------:R-:W-:Y:S02]  /*7fb0*/  ISETP.NE.AND P0, PT, R64, RZ, PT ;  /* 0x000000ff4000720c */ /* 0x000fe40003f05270 */
[----:B------:R-:W-:Y:S11]  /*7fc0*/  IADD3 R26, PT, PT, R26, 0x1, RZ ;  /* 0x000000011a1a7810 */ /* 0x000ff60007ffe0ff */
[----:B------:R3:W4:Y:S04]  /*7fd0*/  @P0 LDS.128 R28, [R3+UR43+0x200] ;  /* 0x0002002b031c0984 */ /* 0x0007280008000c00 */
[----:B------:R3:W1:Y:S02]  /*7fe0*/  @P0 LDS.128 R36, [R0+0x200] ;  /* 0x0002000000240984 */ /* 0x0006640000000c00 */
.L_x_132:
[----:B------:R-:W-:Y:S05]  /*7ff0*/  BSYNC B1 ;  /* 0x0000000000017941 */ /* 0x000fea0003800000 */
.L_x_131:
[----:B---3--:R-:W-:Y:S05]  /*8000*/  VIADD R0, R25, 0x20 ;  /* 0x0000002019007836 */ /* 0x008fea0000000000 */
[----:B------:R-:W-:Y:S04]  /*8010*/  SHF.R.U32.HI R0, RZ, 0x15, R0 ;  /* 0x00000015ff007819 */ /* 0x000fe80000011600 */
[----:B------:R-:W-:Y:S11]  /*8020*/  LOP3.LUT P0, RZ, R0, 0x3, R47, 0x48, !PT ;  /* 0x0000000300ff7812 */ /* 0x000ff6000780482f */
[----:B------:R-:W-:Y:S02]  /*8030*/  @!UPT UIADD3 URZ, UPT, UPT, URZ, URZ, URZ ;  /* 0x000000fffffff290 */ /* 0x000fe4000fffe0ff */
[----:B------:R-:W-:Y:S05]  /*8040*/  @!P0 BRA `(.L_x_136) ;  /* 0x0000000000408947 */ /* 0x000fea0003800000 */
[----:B------:R-:W3:Y:S01]  /*8050*/  LDCU.64 UR8, c[0x4][0x70] ;  /* 0x01000e00ff0877ac */ /* 0x000ee20008000a00 */
[----:B------:R-:W-:Y:S01]  /*8060*/  MOV R3, 0x0 ;  /* 0x0000000000037802 */ /* 0x000fe20000000f00 */
[----:B------:R-:W-:Y:S02]  /*8070*/  HFMA2 R12, -RZ, RZ, 0, 5.9604644775390625e-08 ;  /* 0x00000001ff0c7431 */ /* 0x000fe400000001ff */
[----:B-1----:R-:W-:Y:S02]  /*8080*/  IMAD.MOV.U32 R8, RZ, RZ, 0x192 ;  /* 0x00000192ff087424 */ /* 0x002fe400078e00ff */
[----:B------:R-:W-:Y:S01]  /*8090*/  IMAD.MOV.U32 R13, RZ, RZ, RZ ;  /* 0x000000ffff0d7224 */ /* 0x000fe200078e00ff */
[----:B------:R-:W1:Y:S01]  /*80a0*/  LDCU.64 UR6, c[0x4][0x78] ;  /* 0x01000f00ff0677ac */ /* 0x000e620008000a00 */
[----:B--2---:R-:W2:Y:S01]  /*80b0*/  LDC.64 R2, c[0x4][R3] ;  /* 0x0100000003027b82 */ /* 0x004ea20000000a00 */
[----:B------:R-:W5:Y:S01]  /*80c0*/  LDCU.64 UR4, c[0x4][0x10] ;  /* 0x01000200ff0477ac */ /* 0x000f620008000a00 */
[----:B---3--:R-:W-:Y:S01]  /*80d0*/  MOV R5, UR9 ;  /* 0x0000000900057c02 */ /* 0x008fe20008000f00 */
[----:B------:R-:W-:Y:S01]  /*80e0*/  IMAD.U32 R4, RZ, RZ, UR8 ;  /* 0x00000008ff047e24 */ /* 0x000fe2000f8e00ff */
[----:B-1----:R-:W-:Y:S01]  /*80f0*/  MOV R7, UR7 ;  /* 0x0000000700077c02 */ /* 0x002fe20008000f00 */
[----:B------:R-:W-:Y:S01]  /*8100*/  IMAD.U32 R6, RZ, RZ, UR6 ;  /* 0x00000006ff067e24 */ /* 0x000fe2000f8e00ff */
[----:B-----5:R-:W-:Y:S01]  /*8110*/  MOV R11, UR5 ;  /* 0x00000005000b7c02 */ /* 0x020fe20008000f00 */
[----:B------:R-:W-:Y:S02]  /*8120*/  IMAD.U32 R10, RZ, RZ, UR4 ;  /* 0x00000004ff0a7e24 */ /* 0x000fe4000f8e00ff */
[----:B------:R-:W-:Y:S07]  /*8130*/  LEPC R20, `(.L_x_136) ;  /* 0x000000001014794e */ /* 0x000fee0000000000 */
[----:B--2-4-:R-:W-:Y:S05]  /*8140*/  CALL.ABS.NOINC R2 ;  /* 0x0000000002007343 */ /* 0x014fea0003c00000 */
.L_x_136:
[----:B----4-:R-:W-:Y:S01]  /*8150*/  SHF.L.U32 R3, R28, 0x10, RZ ;  /* 0x000000101c037819 */ /* 0x010fe200000006ff */
[----:B------:R-:W-:Y:S05]  /*8160*/  WARPSYNC.ALL ;  /* 0x0000000000007948 */ /* 0x000fea0003800000 */
[----:B------:R-:W-:Y:S01]  /*8170*/  R2UR UR4, R25 ;  /* 0x00000000190472ca */ /* 0x000fe200000e0000 */
[----:B------:R-:W-:Y:S01]  /*8180*/  BSSY.RECONVERGENT B0, `(.L_x_137) ;  /* 0x000005b000007945 */ /* 0x000fe20003800200 */
[----:B------:R-:W-:Y:S02]  /*8190*/  SHF.L.U32 R20, R30, 0x10, RZ ;  /* 0x000000101e147819 */ /* 0x000fe400000006ff */
[----:B------:R-:W-:Y:S02]  /*81a0*/  ISETP.NE.AND P6, PT, R61, RZ, PT ;  /* 0x000000ff3d00720c */ /* 0x000fe40003fc5270 */
[----:B------:R-:W-:Y:S07]  /*81b0*/  ISETP.NE.AND P0, PT, R60, RZ, PT ;  /* 0x000000ff3c00720c */ /* 0x000fee0003f05270 */
[----:B-12---:R-:W1:Y:S02]  /*81c0*/  LDTM.x16 R4, tmem[UR4+0x20] ;  /* 0x00002004000479ee */ /* 0x006e640008240000 */
        /* <DEDUP_REMOVED lines=59> */
[----:B------:R-:W-:Y:S02]  /*8580*/  LEA R3, R26, UR43, 0x3 ;  /* 0x0000002b1a037c11 */ /* 0x000fe4000f8e18ff */
        /* <DEDUP_REMOVED lines=8> */
[----:B------:R-:W-:Y:S01]  /*8610*/  @P6 SHF.L.U32 R2, R59, 0x1f, RZ ;  /* 0x0000001f3b026819 */ /* 0x000fe200000006ff */
        /* <DEDUP_REMOVED lines=17> */
.L_x_138:
[----:B------:R-:W-:Y:S05]  /*8730*/  BSYNC.RECONVERGENT B0 ;  /* 0x0000000000007941 */ /* 0x000fea0003800200 */
.L_x_137:
        /* <DEDUP_REMOVED lines=19> */
.L_x_142:
[----:B------:R-:W-:Y:S05]  /*8870*/  BSYNC B0 ;  /* 0x0000000000007941 */ /* 0x000fea0003800000 */
.L_x_141:
[----:B------:R-:W-:Y:S11]  /*8880*/  ISETP.NE.AND P0, PT, R64, RZ, PT ;  /* 0x000000ff4000720c */ /* 0x000ff60003f05270 */
[----:B------:R-:W-:Y:S02]  /*8890*/  @!UPT UIADD3 URZ, UPT, UPT, URZ, URZ, URZ ;  /* 0x000000fffffff290 */ /* 0x000fe4000fffe0ff */
[----:B------:R3:W4:Y:S04]  /*88a0*/  @P0 LDS.128 R28, [R26+UR43+0x200] ;  /* 0x0002002b1a1c0984 */ /* 0x0007280008000c00 */
[----:B------:R3:W1:Y:S02]  /*88b0*/  @P0 LDS.128 R36, [R65+0x200] ;  /* 0x0002000041240984 */ /* 0x0006640000000c00 */
.L_x_140:
[----:B------:R-:W-:Y:S05]  /*88c0*/  BSYNC B1 ;  /* 0x0000000000017941 */ /* 0x000fea0003800000 */
.L_x_139:
[----:B--2---:R-:W-:Y:S05]  /*88d0*/  VIADD R0, R25, 0x30 ;  /* 0x0000003019007836 */ /* 0x004fea0000000000 */
[----:B------:R-:W-:Y:S04]  /*88e0*/  SHF.R.U32.HI R0, RZ, 0x15, R0 ;  /* 0x00000015ff007819 */ /* 0x000fe80000011600 */
[----:B------:R-:W-:Y:S11]  /*88f0*/  LOP3.LUT P0, RZ, R0, 0x3, R47, 0x48, !PT ;  /* 0x0000000300ff7812 */ /* 0x000ff6000780482f */
[----:B------:R-:W-:Y:S02]  /*8900*/  @!UPT UIADD3 URZ, UPT, UPT, URZ, URZ, URZ ;  /* 0x000000fffffff290 */ /* 0x000fe4000fffe0ff */
[----:B------:R-:W-:Y:S05]  /*8910*/  @!P0 BRA `(.L_x_144) ;  /* 0x0000000000408947 */ /* 0x000fea0003800000 */
[----:B------:R-:W2:Y:S01]  /*8920*/  LDCU.64 UR8, c[0x4][0x70] ;  /* 0x01000e00ff0877ac */ /* 0x000ea20008000a00 */
[----:B------:R-:W-:Y:S01]  /*8930*/  MOV R3, 0x0 ;  /* 0x0000000000037802 */ /* 0x000fe20000000f00 */
        /* <DEDUP_REMOVED lines=14> */
.L_x_144:
[----:B------:R-:W-:Y:S01]  /*8a20*/  ISETP.NE.AND P0, PT, R60, RZ, PT ;  /* 0x000000ff3c00720c */ /* 0x000fe20003f05270 */
[----:B------:R-:W-:Y:S05]  /*8a30*/  WARPSYNC.ALL ;  /* 0x0000000000007948 */ /* 0x000fea0003800000 */
[----:B------:R-:W-:Y:S01]  /*8a40*/  R2UR UR4, R25 ;  /* 0x00000000190472ca */ /* 0x000fe200000e0000 */
[----:B------:R-:W-:Y:S01]  /*8a50*/  BSSY.RECONVERGENT B0, `(.L_x_145) ;  /* 0x0000057000007945 */ /* 0x000fe20003800200 */
[C---:B----4-:R-:W-:Y:S02]  /*8a60*/  SHF.L.U32 R20, R28.reuse, 0x10, RZ ;  /* 0x000000101c147819 */ /* 0x050fe400000006ff */
[----:B------:R-:W-:Y:S02]  /*8a70*/  LOP3.LUT R21, R28, 0xffff0000, RZ, 0xc0, !PT ;  /* 0xffff00001c157812 */ /* 0x000fe400078ec0ff */
[C---:B------:R-:W-:Y:S02]  /*8a80*/  SHF.L.U32 R25, R29.reuse, 0x10, RZ ;  /* 0x000000101d197819 */ /* 0x040fe400000006ff */
[----:B---3--:R-:W-:Y:S02]  /*8a90*/  LOP3.LUT R26, R29, 0xffff0000, RZ, 0xc0, !PT ;  /* 0xffff00001d1a7812 */ /* 0x008fe400078ec0ff */
[C---:B------:R-:W-:Y:S02]  /*8aa0*/  SHF.L.U32 R28, R30.reuse, 0x10, RZ ;  /* 0x000000101e1c7819 */ /* 0x040fe400000006ff */
[----:B------:R-:W-:Y:S01]  /*8ab0*/  LOP3.LUT R29, R30, 0xffff0000, RZ, 0xc0, !PT ;  /* 0xffff00001e1d7812 */ /* 0x000fe200078ec0ff */
[----:B-1----:R-:W1:Y:S01]  /*8ac0*/  LDTM.x16 R4, tmem[UR4+0x30] ;  /* 0x00003004000479ee */ /* 0x002e620008240000 */
[C---:B------:R-:W-:Y:S01]  /*8ad0*/  SHF.L.U32 R30, R31.reuse, 0x10, RZ ;  /* 0x000000101f1e7819 */ /* 0x040fe200000006ff */
[----:B------:R-:W-:Y:S01]  /*8ae0*/  NOP ;  /* 0x0000000000007918 */ /* 0x000fe20000000000 */
[----:B------:R-:W-:Y:S02]  /*8af0*/  LOP3.LUT R31, R31, 0xffff0000, RZ, 0xc0, !PT ;  /* 0xffff00001f1f7812 */ /* 0x000fe400078ec0ff */
[C---:B------:R-:W-:Y:S02]  /*8b00*/  SHF.L.U32 R32, R36.reuse, 0x10, RZ ;  /* 0x0000001024207819 */ /* 0x040fe400000006ff */
[----:B------:R-:W-:Y:S02]  /*8b10*/  LOP3.LUT R33, R36, 0xffff0000, RZ, 0xc0, !PT ;  /* 0xffff000024217812 */ /* 0x000fe400078ec0ff */
[----:B------:R-:W-:Y:S02]  /*8b20*/  IADD3 R53, PT, PT, R53, 0xf0, RZ ;  /* 0x000000f035357810 */ /* 0x000fe40007ffe0ff */
[----:B------:R-:W-:Y:S02]  /*8b30*/  SHF.L.U32 R34, R37, 0x10, RZ ;  /* 0x0000001025227819 */ /* 0x000fe400000006ff */
[----:B------:R-:W-:Y:S02]  /*8b40*/  LOP3.LUT R53, R53, 0xfefffff8, RZ, 0xc0, !PT ;  /* 0xfefffff835357812 */ /* 0x000fe400078ec0ff */
[----:B------:R-:W-:Y:S02]  /*8b50*/  LOP3.LUT R35, R37, 0xffff0000, RZ, 0xc0, !PT ;  /* 0xffff000025237812 */ /* 0x000fe400078ec0ff */
[----:B-1----:R1:W-:Y:S01]  /*8b60*/  SYNCS.ARRIVE.TRANS64.RED.A1T0 RZ, [R53+URZ], RZ ;  /* 0x000000ff35ff79a7 */ /* 0x0023e200081004ff */
[C---:B------:R-:W-:Y:S02]  /*8b70*/  SHF.L.U32 R36, R38.reuse, 0x10, RZ ;  /* 0x0000001026247819 */ /* 0x040fe400000006ff */
[----:B------:R-:W-:Y:S02]  /*8b80*/  LOP3.LUT R37, R38, 0xffff0000, RZ, 0xc0, !PT ;  /* 0xffff000026257812 */ /* 0x000fe400078ec0ff */
[----:B------:R-:W-:Y:S01]  /*8b90*/  SHF.L.U32 R38, R39, 0x10, RZ ;  /* 0x0000001027267819 */ /* 0x000fe200000006ff */
[C---:B------:R-:W-:Y:S01]  /*8ba0*/  FMUL R4, R24.reuse, R4 ;  /* 0x0000000418047220 */ /* 0x040fe20000400000 */
[C---:B------:R-:W-:Y:S01]  /*8bb0*/  FMUL R5, R24.reuse, R5 ;  /* 0x0000000518057220 */ /* 0x040fe20000400000 */
[C---:B------:R-:W-:Y:S01]  /*8bc0*/  FMUL R6, R24.reuse, R6 ;  /* 0x0000000618067220 */ /* 0x040fe20000400000 */
[C---:B------:R-:W-:Y:S01]  /*8bd0*/  FMUL R7, R24.reuse, R7 ;  /* 0x0000000718077220 */ /* 0x040fe20000400000 */
[C---:B------:R-:W-:Y:S01]  /*8be0*/  FFMA R4, R27.reuse, R20, R4 ;  /* 0x000000141b047223 */ /* 0x040fe20000000004 */
        /* <DEDUP_REMOVED lines=15> */
[C---:B------:R-:W-:Y:S01]  /*8ce0*/  FMUL R12, R24.reuse, R16 ;  /* 0x00000010180c7220 */ /* 0x040fe20000400000 */
[C---:B------:R-:W-:Y:S01]  /*8cf0*/  FFMA R0, R27.reuse, R32, R0 ;  /* 0x000000201b007223 */ /* 0x040fe20000000000 */
[C---:B------:R-:W-:Y:S01]  /*8d00*/  FMUL R13, R24.reuse, R17 ;  /* 0x00000011180d7220 */ /* 0x040fe20000400000 */
[----:B------:R-:W-:Y:S01]  /*8d10*/  FFMA R2, R27, R33, R2 ;  /* 0x000000211b027223 */ /* 0x000fe20000000002 */
[----:B------:R-:W-:Y:S01]  /*8d20*/  F2FP.BF16.F32.PACK_AB R4, R5, R4 ;  /* 0x000000040504723e */ /* 0x000fe200000010ff */
[C---:B------:R-:W-:Y:S01]  /*8d30*/  FMUL R14, R24.reuse, R18 ;  /* 0x00000012180e7220 */ /* 0x040fe20000400000 */
[----:B------:R-:W-:Y:S01]  /*8d40*/  FFMA R3, R27, R34, R3 ;  /* 0x000000221b037223 */ /* 0x000fe20000000003 */
[----:B------:R-:W-:Y:S01]  /*8d50*/  LOP3.LUT R39, R39, 0xffff0000, RZ, 0xc0, !PT ;  /* 0xffff000027277812 */ /* 0x000fe200078ec0ff */
[----:B------:R-:W-:Y:S01]  /*8d60*/  FFMA R15, R27, R35, R15 ;  /* 0x000000231b0f7223 */ /* 0x000fe2000000000f */
[----:B------:R-:W-:Y:S01]  /*8d70*/  F2FP.BF16.F32.PACK_AB R5, R7, R6 ;  /* 0x000000060705723e */ /* 0x000fe200000010ff */
[----:B------:R-:W-:Y:S01]  /*8d80*/  FMUL R19, R24, R19 ;  /* 0x0000001318137220 */ /* 0x000fe20000400000 */
[----:B------:R-:W-:Y:S01]  /*8d90*/  F2FP.BF16.F32.PACK_AB R6, R9, R8 ;  /* 0x000000080906723e */ /* 0x000fe200000010ff */
        /* <DEDUP_REMOVED lines=34> */
.L_x_146:
[----:B------:R-:W-:Y:S05]  /*8fc0*/  BSYNC.RECONVERGENT B0 ;  /* 0x0000000000007941 */ /* 0x000fea0003800200 */
.L_x_145:
[----:B------:R-:W-:Y:S01]  /*8fd0*/  BAR.SYNC.DEFER_BLOCKING 0x1, 0x80 ;  /* 0x0042000000007b1d */ /* 0x000fe20000010000 */
[----:B------:R-:W-:Y:S01]  /*8fe0*/  UISETP.NE.AND UP0, UPT, UR52, -0x4, UPT ;  /* 0xfffffffc3400788c */ /* 0x000fe2000bf05270 */
[----:B------:R-:W-:Y:S08]  /*8ff0*/  IADD3 R22, PT, PT, R22, 0x1, RZ ;  /* 0x0000000116167810 */ /* 0x000ff00007ffe0ff */
[----:B------:R-:W-:Y:S05]  /*9000*/  BRA.U !UP0, `(.L_x_147) ;  /* 0x0000000108287547 */ /* 0x000fea000b800000 */
[----:B------:R-:W-:Y:S01]  /*9010*/  ISETP.NE.AND P0, PT, R61, RZ, PT ;  /* 0x000000ff3d00720c */ /* 0x000fe20003f05270 */
[----:B------:R-:W-:Y:S01]  /*9020*/  IMAD.U32 R2, RZ, RZ, UR46 ;  /* 0x0000002eff027e24 */ /* 0x000fe2000f8e00ff */
[----:B------:R-:W-:Y:S01]  /*9030*/  UIADD3 UR4, UPT, UPT, UR46, 0x1, URZ ;  /* 0x000000012e047890 */ /* 0x000fe2000fffe0ff */
[----:B------:R-:W-:Y:S03]  /*9040*/  IMAD.U32 R0, RZ, RZ, UR47 ;  /* 0x0000002fff007e24 */ /* 0x000fe6000f8e00ff */
[----:B------:R-:W-:Y:S04]  /*9050*/  UISETP.NE.AND UP0, UPT, UR4, 0x4, UPT ;  /* 0x000000040400788c */ /* 0x000fe8000bf05270 */
[----:B------:R-:W-:Y:S03]  /*9060*/  USEL UR46, UR4, URZ, UP0 ;  /* 0x000000ff042e7287 */ /* 0x000fe60008000000 */
[----:B------:R-:W-:Y:S05]  /*9070*/  @P0 LEA R2, R2, UR43, 0x3 ;  /* 0x0000002b02020c11 */ /* 0x000fea000f8e18ff */
[----:B------:R-:W-:Y:S05]  /*9080*/  @P0 VIADD R2, R2, 0x80 ;  /* 0x0000008002020836 */ /* 0x000fea0000000000 */
[----:B------:R-:W-:Y:S04]  /*9090*/  @P0 PRMT R0, R0, 0x654, R2 ;  /* 0x0000065400000816 */ /* 0x000fe80000000002 */
[----:B------:R2:W-:Y:S03]  /*90a0*/  @P0 SYNCS.ARRIVE.TRANS64.RED.A1T0 RZ, [R0+URZ], RZ ;  /* 0x000000ff00ff09a7 */ /* 0x0005e600081004ff */
.L_x_147:
[----:B------:R-:W-:Y:S01]  /*90b0*/  R2UR UR4, R50 ;  /* 0x00000000320472ca */ /* 0x000fe200000e0000 */
[----:B------:R-:W-:Y:S01]  /*90c0*/  UISETP.NE.AND UP0, UPT, UR62, URZ, UPT ;  /* 0x000000ff3e00728c */ /* 0x000fe2000bf05270 */
[----:B------:R-:W-:Y:S01]  /*90d0*/  ISETP.NE.AND P0, PT, R55, 0x2, PT ;  /* 0x000000023700780c */ /* 0x000fe20003f05270 */
[----:B------:R-:W-:Y:S01]  /*90e0*/  UIADD3 UR27, UPT, UPT, UR38, UR63, URZ ;  /* 0x0000003f261b7290 */ /* 0x000fe2000fffe0ff */
[----:B------:R-:W-:Y:S01]  /*90f0*/  ISETP.NE.AND P1, PT, R22, 0x4, PT ;  /* 0x000000041600780c */ /* 0x000fe20003f25270 */
[----:B------:R-:W-:Y:S01]  /*9100*/  UIADD3 UR52, UPT, UPT, UR52, 0x4, URZ ;  /* 0x0000000434347890 */ /* 0x000fe2000fffe0ff */
[----:B------:R-:W-:Y:S01]  /*9110*/  SEL R2, RZ, 0x1, P0 ;  /* 0x00000001ff027807 */ /* 0x000fe20000000000 */
[----:B------:R-:W-:Y:S01]  /*9120*/  UMOV UR36, UR61 ;  /* 0x0000003d00247c82 */ /* 0x000fe20008000000 */
[----:B--2---:R-:W-:Y:S02]  /*9130*/  SEL R0, RZ, 0x1, P1 ;  /* 0x00000001ff007807 */ /* 0x004fe40000800000 */
[----:B------:R-:W-:Y:S02]  /*9140*/  LOP3.LUT R57, R57, R2, RZ, 0x3c, !PT ;  /* 0x0000000239397212 */ /* 0x000fe400078e3cff */
[----:B------:R-:W-:Y:S01]  /*9150*/  LOP3.LUT R58, R58, R0, RZ, 0x3c, !PT ;  /* 0x000000003a3a7212 */ /* 0x000fe200078e3cff */
[----:B------:R-:W-:Y:S01]  /*9160*/  UIADD3 UR26, UPT, UPT, UR37, UR4, URZ ;  /* 0x00000004251a7290 */ /* 0x000fe2000fffe0ff */
[----:B------:R-:W-:Y:S02]  /*9170*/  SEL R55, R55, RZ, P0 ;  /* 0x000000ff37377207 */ /* 0x000fe40000000000 */
[----:B------:R-:W-:Y:S01]  /*9180*/  SEL R22, R22, RZ, P1 ;  /* 0x000000ff16167207 */ /* 0x000fe20000800000 */
[----:B------:R-:W-:Y:S08]  /*9190*/  BRA.U UP0, `(.L_x_148) ;  /* 0xffffffcd005c7547 */ /* 0x000ff0000b83ffff */
[----:B------:R-:W-:-:S13]  /*91a0*/  R2UR UR4, R51 ;  /* 0x00000000330472ca */ /* 0x000fda00000e0000 */
[----:B------:R-:W-:-:S09]  /*91b0*/  UISETP.NE.AND UP0, UPT, UR4, URZ, UPT ;  /* 0x000000ff0400728c */ /* 0x000fd2000bf05270 */
[----:B------:R-:W-:Y:S05]  /*91c0*/  BRA.U !UP0, `(.L_x_149) ;  /* 0x0000000108487547 */ /* 0x000fea000b800000 */
[----:B------:R-:W2:Y:S02]  /*91d0*/  LDCU.64 UR4, c[0x0][0x890] ;  /* 0x00011200ff0477ac */ /* 0x000ea40008000a00 */
[----:B--2---:R-:W-:-:S04]  /*91e0*/  UISETP.NE.U32.AND UP0, UPT, UR4, URZ, UPT ;  /* 0x000000ff0400728c */ /* 0x004fc8000bf05070 */
[----:B------:R-:W-:-:S09]  /*91f0*/  UISETP.NE.AND.EX UP0, UPT, UR5, URZ, UPT, UP0 ;  /* 0x000000ff0500728c */ /* 0x000fd2000bf05300 */
[----:B------:R-:W-:Y:S05]  /*9200*/  BRA.U UP0, `(.L_x_150) ;  /* 0x00000001000c7547 */ /* 0x000fea000b800000 */
[----:B------:R-:W-:-:S13]  /*9210*/  FSETP.NEU.AND P0, PT, R27, RZ, PT ;  /* 0x000000ff1b00720b */ /* 0x000fda0003f0d000 */
[----:B------:R-:W-:Y:S05]  /*9220*/  @!P0 EXIT ;  /* 0x000000000000894d */ /* 0x000fea0003800000 */
[----:B------:R-:W-:Y:S05]  /*9230*/  BRA `(.L_x_149) ;  /* 0x00000000002c7947 */ /* 0x000fea0003800000 */
.L_x_150:
[----:B------:R-:W-:Y:S01]  /*9240*/  ISETP.NE.AND P0, PT, R54, RZ, PT ;  /* 0x000000ff3600720c */ /* 0x000fe20003f05270 */
[----:B------:R-:W-:-:S12]  /*9250*/  BSSY.RECONVERGENT B0, `(.L_x_149) ;  /* 0x0000009000007945 */ /* 0x000fd80003800200 */
[----:B------:R-:W-:Y:S05]  /*9260*/  @P0 BRA `(.L_x_151) ;  /* 0x0000000000140947 */ /* 0x000fea0003800000 */
[----:B------:R-:W2:Y:S02]  /*9270*/  LDCU.64 UR4, c[0x0][0x888] ;  /* 0x00011100ff0477ac */ /* 0x000ea40008000a00 */
[----:B--2---:R-:W-:-:S04]  /*9280*/  ISETP.NE.U32.AND P0, PT, RZ, UR4, PT ;  /* 0x00000004ff007c0c */ /* 0x004fc8000bf05070 */
[----:B------:R-:W-:-:S13]  /*9290*/  ISETP.NE.AND.EX P0, PT, RZ, UR5, PT, P0 ;  /* 0x00000005ff007c0c */ /* 0x000fda000bf05300 */
[----:B------:R-:W-:Y:S05]  /*92a0*/  @!P0 EXIT ;  /* 0x000000000000894d */ /* 0x000fea0003800000 */
[----:B------:R-:W-:Y:S05]  /*92b0*/  BRA `(.L_x_152) ;  /* 0x0000000000087947 */ /* 0x000fea0003800000 */
.L_x_151:
[----:B------:R-:W-:-:S13]  /*92c0*/  FSETP.NEU.AND P0, PT, R27, RZ, PT ;  /* 0x000000ff1b00720b */ /* 0x000fda0003f0d000 */
[----:B------:R-:W-:Y:S05]  /*92d0*/  @!P0 EXIT ;  /* 0x000000000000894d */ /* 0x000fea0003800000 */
.L_x_152:
[----:B------:R-:W-:Y:S05]  /*92e0*/  BSYNC.RECONVERGENT B0 ;  /* 0x0000000000007941 */ /* 0x000fea0003800200 */
.L_x_149:
[----:B------:R-:W-:Y:S01]  /*92f0*/  ULEA UR4, UR46, UR43, 0x3 ;  /* 0x0000002b2e047291 */ /* 0x000fe2000f8e18ff */
[----:B------:R-:W-:-:S04]  /*9300*/  DEPBAR.LE SB0, 0x0 ;  /* 0x000080000000791a */ /* 0x000fc80000000000 */
[----:B------:R-:W-:-:S04]  /*9310*/  UIADD3 UR4, UPT, UPT, UR4, 0x80, URZ ;  /* 0x0000008004047890 */ /* 0x000fc8000fffe0ff */
[----:B------:R-:W-:-:S09]  /*9320*/  UPRMT UR4, UR47, 0x654, UR4 ;  /* 0x000006542f047896 */ /* 0x000fd20008000004 */
[----:B------:R-:W-:Y:S01]  /*9330*/  SYNCS.ARRIVE.TRANS64.RED.A1T0 RZ, [UR4], RZ ;  /* 0x000000ffffff79a7 */ /* 0x000fe20008100404 */
[----:B------:R-:W-:Y:S05]  /*9340*/  EXIT ;  /* 0x000000000000794d */ /* 0x000fea0003800000 */
.L_x_24:
[----:B--2---:R2:W3:Y:S02]  /*9350*/  SYNCS.PHASECHK.TRANS64.TRYWAIT P0, [R0+URZ+0x120], R2 ;  /* 0x00012002000075a7 */ /* 0x0044e400080011ff */
[----:B---3--:R-:W-:Y:S05]  /*9360*/  @!P0 NANOSLEEP.SYNCS 0x989680 ;  /* 0x009896800000895d */ /* 0x008fea0003900000 */
[----:B------:R-:W3:Y:S02]  /*9370*/  @!P0 SYNCS.PHASECHK.TRANS64 P0, [R0+URZ+0x120], R2 ;  /* 0x00012002000085a7 */ /* 0x000ee400080010ff */
[----:B---3--:R-:W-:Y:S05]  /*9380*/  @!P0 BRA `(.L_x_24) ;  /* 0xfffffffc00f08947 */ /* 0x008fea000383ffff */
[----:B------:R-:W-:Y:S05]  /*9390*/  BRA `(.L_x_153) ;  /* 0xffffff8400a47947 */ /* 0x000fea000383ffff */
.L_x_27:
[----:B-1----:R-:W-:-:S07]  /*93a0*/  MOV R0, UR33 ;  /* 0x0000002100007c02 */ /* 0x002fce0008000f00 */
.L_x_154:
[----:B-1----:R1:W2:Y:S02]  /*93b0*/  SYNCS.PHASECHK.TRANS64.TRYWAIT P0, [R0+URZ+0x30], R3 ;  /* 0x00003003000075a7 */ /* 0x0022a400080011ff */
[----:B--2---:R-:W-:Y:S05]  /*93c0*/  @!P0 NANOSLEEP.SYNCS 0x989680 ;  /* 0x009896800000895d */ /* 0x004fea0003900000 */
[----:B------:R-:W2:Y:S02]  /*93d0*/  @!P0 SYNCS.PHASECHK.TRANS64 P0, [R0+URZ+0x30], R3 ;  /* 0x00003003000085a7 */ /* 0x000ea400080010ff */
[----:B--2---:R-:W-:Y:S05]  /*93e0*/  @!P0 BRA `(.L_x_154) ;  /* 0xfffffffc00f08947 */ /* 0x004fea000383ffff */
[----:B------:R-:W-:Y:S05]  /*93f0*/  BRA `(.L_x_26) ;  /* 0xffffff8400f87947 */ /* 0x000fea000383ffff */
.L_x_34:
[----:B-1----:R-:W-:-:S07]  /*9400*/  MOV R0, UR7 ;  /* 0x0000000700007c02 */ /* 0x002fce0008000f00 */
.L_x_155:
[----:B-1----:R1:W2:Y:S02]  /*9410*/  SYNCS.PHASECHK.TRANS64.TRYWAIT P0, [R0+URZ+0x30], R3 ;  /* 0x00003003000075a7 */ /* 0x0022a400080011ff */
[----:B--2---:R-:W-:Y:S05]  /*9420*/  @!P0 NANOSLEEP.SYNCS 0x989680 ;  /* 0x009896800000895d */ /* 0x004fea0003900000 */
[----:B------:R-:W2:Y:S02]  /*9430*/  @!P0 SYNCS.PHASECHK.TRANS64 P0, [R0+URZ+0x30], R3 ;  /* 0x00003003000085a7 */ /* 0x000ea400080010ff */
[----:B--2---:R-:W-:Y:S05]  /*9440*/  @!P0 BRA `(.L_x_155) ;  /* 0xfffffffc00f08947 */ /* 0x004fea000383ffff */
[----:B------:R-:W-:Y:S05]  /*9450*/  BRA `(.L_x_33) ;  /* 0xffffff8800ec7947 */ /* 0x000fea000383ffff */
.L_x_41:
[----:B-1----:R1:W2:Y:S02]  /*9460*/  SYNCS.PHASECHK.TRANS64.TRYWAIT P0, [R3+URZ+0xb0], R0 ;  /* 0x0000b000030075a7 */ /* 0x0022a400080011ff */
[----:B--2---:R-:W-:Y:S05]  /*9470*/  @!P0 NANOSLEEP.SYNCS 0x989680 ;  /* 0x009896800000895d */ /* 0x004fea0003900000 */
[----:B------:R-:W2:Y:S02]  /*9480*/  @!P0 SYNCS.PHASECHK.TRANS64 P0, [R3+URZ+0xb0], R0 ;  /* 0x0000b000030085a7 */ /* 0x000ea400080010ff */
[----:B--2---:R-:W-:Y:S05]  /*9490*/  @!P0 BRA `(.L_x_41) ;  /* 0xfffffffc00f08947 */ /* 0x004fea000383ffff */
[----:B------:R-:W-:Y:S05]  /*94a0*/  BRA `(.L_x_156) ;  /* 0xffffff8c00d47947 */ /* 0x000fea000383ffff */
.L_x_45:
[----:B------:R-:W-:-:S07]  /*94b0*/  MOV R0, UR4 ;  /* 0x0000000400007c02 */ /* 0x000fce0008000f00 */
.L_x_157:
[----:B-1----:R1:W2:Y:S02]  /*94c0*/  SYNCS.PHASECHK.TRANS64.TRYWAIT P0, [R0+URZ], R2 ;  /* 0x00000002000075a7 */ /* 0x0022a400080011ff */
[----:B--2---:R-:W-:Y:S05]  /*94d0*/  @!P0 NANOSLEEP.SYNCS 0x989680 ;  /* 0x009896800000895d */ /* 0x004fea0003900000 */
[----:B------:R-:W2:Y:S02]  /*94e0*/  @!P0 SYNCS.PHASECHK.TRANS64 P0, [R0+URZ], R2 ;  /* 0x00000002000085a7 */ /* 0x000ea400080010ff */
[----:B--2---:R-:W-:Y:S05]  /*94f0*/  @!P0 BRA `(.L_x_157) ;  /* 0xfffffffc00f08947 */ /* 0x004fea000383ffff */
[----:B------:R-:W-:Y:S05]  /*9500*/  BRA `(.L_x_158) ;  /* 0xffffff94007c7947 */ /* 0x000fea000383ffff */
.L_x_46:
[----:B------:R-:W-:-:S07]  /*9510*/  MOV R0, UR5 ;  /* 0x0000000500007c02 */ /* 0x000fce0008000f00 */
.L_x_159:
[----:B-1----:R1:W2:Y:S02]  /*9520*/  SYNCS.PHASECHK.TRANS64.TRYWAIT P0, [R0+URZ], R3 ;  /* 0x00000003000075a7 */ /* 0x0022a400080011ff */
[----:B--2---:R-:W-:Y:S05]  /*9530*/  @!P0 NANOSLEEP.SYNCS 0x989680 ;  /* 0x009896800000895d */ /* 0x004fea0003900000 */
[----:B------:R-:W2:Y:S02]  /*9540*/  @!P0 SYNCS.PHASECHK.TRANS64 P0, [R0+URZ], R3 ;  /* 0x00000003000085a7 */ /* 0x000ea400080010ff */
[----:B--2---:R-:W-:Y:S05]  /*9550*/  @!P0 BRA `(.L_x_159) ;  /* 0xfffffffc00f08947 */ /* 0x004fea000383ffff */
[----:B------:R-:W-:Y:S05]  /*9560*/  BRA `(.L_x_160) ;  /* 0xffffff9400887947 */ /* 0x000fea000383ffff */
.L_x_47:
[----:B------:R-:W-:-:S07]  /*9570*/  MOV R0, UR5 ;  /* 0x0000000500007c02 */ /* 0x000fce0008000f00 */
.L_x_161:
[----:B-1----:R1:W2:Y:S02]  /*9580*/  SYNCS.PHASECHK.TRANS64.TRYWAIT P0, [R0+URZ], R3 ;  /* 0x00000003000075a7 */ /* 0x0022a400080011ff */
[----:B--2---:R-:W-:Y:S05]  /*9590*/  @!P0 NANOSLEEP.SYNCS 0x989680 ;  /* 0x009896800000895d */ /* 0x004fea0003900000 */
[----:B------:R-:W2:Y:S02]  /*95a0*/  @!P0 SYNCS.PHASECHK.TRANS64 P0, [R0+URZ], R3 ;  /* 0x00000003000085a7 */ /* 0x000ea400080010ff */
[----:B--2---:R-:W-:Y:S05]  /*95b0*/  @!P0 BRA `(.L_x_161) ;  /* 0xfffffffc00f08947 */ /* 0x004fea000383ffff */
[----:B------:R-:W-:Y:S05]  /*95c0*/  BRA `(.L_x_162) ;  /* 0xffffff9400947947 */ /* 0x000fea000383ffff */
.L_x_48:
[----:B------:R-:W-:-:S07]  /*95d0*/  MOV R0, UR5 ;  /* 0x0000000500007c02 */ /* 0x000fce0008000f00 */
.L_x_163:
[----:B-1----:R1:W2:Y:S02]  /*95e0*/  SYNCS.PHASECHK.TRANS64.TRYWAIT P0, [R0+URZ], R3 ;  /* 0x00000003000075a7 */ /* 0x0022a400080011ff */
[----:B--2---:R-:W-:Y:S05]  /*95f0*/  @!P0 NANOSLEEP.SYNCS 0x989680 ;  /* 0x009896800000895d */ /* 0x004fea0003900000 */
[----:B------:R-:W2:Y:S02]  /*9600*/  @!P0 SYNCS.PHASECHK.TRANS64 P0, [R0+URZ], R3 ;  /* 0x00000003000085a7 */ /* 0x000ea400080010ff */
[----:B--2---:R-:W-:Y:S05]  /*9610*/  @!P0 BRA `(.L_x_163) ;  /* 0xfffffffc00f08947 */ /* 0x004fea000383ffff */
[----:B------:R-:W-:Y:S05]  /*9620*/  BRA `(.L_x_164) ;  /* 0xffffff9400a07947 */ /* 0x000fea000383ffff */
.L_x_49:
[----:B------:R-:W-:-:S07]  /*9630*/  MOV R0, UR5 ;  /* 0x0000000500007c02 */ /* 0x000fce0008000f00 */
.L_x_165:
[----:B-1----:R1:W2:Y:S02]  /*9640*/  SYNCS.PHASECHK.TRANS64.TRYWAIT P0, [R0+URZ], R3 ;  /* 0x00000003000075a7 */ /* 0x0022a400080011ff */
[----:B--2---:R-:W-:Y:S05]  /*9650*/  @!P0 NANOSLEEP.SYNCS 0x989680 ;  /* 0x009896800000895d */ /* 0x004fea0003900000 */
[----:B------:R-:W2:Y:S02]  /*9660*/  @!P0 SYNCS.PHASECHK.TRANS64 P0, [R0+URZ], R3 ;  /* 0x00000003000085a7 */ /* 0x000ea400080010ff */
[----:B--2---:R-:W-:Y:S05]  /*9670*/  @!P0 BRA `(.L_x_165) ;  /* 0xfffffffc00f08947 */ /* 0x004fea000383ffff */
[----:B------:R-:W-:Y:S05]  /*9680*/  BRA `(.L_x_166) ;  /* 0xffffff9400ac7947 */ /* 0x000fea000383ffff */
.L_x_52:
[----:B--2---:R2:W3:Y:S02]  /*9690*/  SYNCS.PHASECHK.TRANS64.TRYWAIT P0, [R2+URZ+0x110], R4 ;  /* 0x00011004020075a7 */ /* 0x0044e400080011ff */
[----:B---3--:R-:W-:Y:S05]  /*96a0*/  @!P0 NANOSLEEP.SYNCS 0x989680 ;  /* 0x009896800000895d */ /* 0x008fea0003900000 */
[----:B------:R-:W3:Y:S02]  /*96b0*/  @!P0 SYNCS.PHASECHK.TRANS64 P0, [R2+URZ+0x110], R4 ;  /* 0x00011004020085a7 */ /* 0x000ee400080010ff */
[----:B---3--:R-:W-:Y:S05]  /*96c0*/  @!P0 BRA `(.L_x_52) ;  /* 0xfffffffc00f08947 */ /* 0x008fea000383ffff */
[----:B------:R-:W-:Y:S05]  /*96d0*/  BRA `(.L_x_167) ;  /* 0xffffff9800087947 */ /* 0x000fea000383ffff */
.L_x_53:
[----:B------:R-:W-:-:S07]  /*96e0*/  MOV R2, UR4 ;  /* 0x0000000400027c02 */ /* 0x000fce0008000f00 */
.L_x_168:
[----:B--2---:R2:W3:Y:S02]  /*96f0*/  SYNCS.PHASECHK.TRANS64.TRYWAIT P0, [R2+URZ+0xc0], R5 ;  /* 0x0000c005020075a7 */ /* 0x0044e400080011ff */
[----:B---3--:R-:W-:Y:S05]  /*9700*/  @!P0 NANOSLEEP.SYNCS 0x989680 ;  /* 0x009896800000895d */ /* 0x008fea0003900000 */
[----:B------:R-:W3:Y:S02]  /*9710*/  @!P0 SYNCS.PHASECHK.TRANS64 P0, [R2+URZ+0xc0], R5 ;  /* 0x0000c005020085a7 */ /* 0x000ee400080010ff */
[----:B---3--:R-:W-:Y:S05]  /*9720*/  @!P0 BRA `(.L_x_168) ;  /* 0xfffffffc00f08947 */ /* 0x008fea000383ffff */
[----:B------:R-:W-:Y:S05]  /*9730*/  BRA `(.L_x_169) ;  /* 0xffffff9800187947 */ /* 0x000fea000383ffff */
.L_x_54:
[----:B--2---:R2:W3:Y:S02]  /*9740*/  SYNCS.PHASECHK.TRANS64.TRYWAIT P1, [R2+URZ+0xb0], R4 ;  /* 0x0000b004020075a7 */ /* 0x0044e400080211ff */
[----:B---3--:R-:W-:Y:S05]  /*9750*/  @!P1 NANOSLEEP.SYNCS 0x989680 ;  /* 0x009896800000995d */ /* 0x008fea0003900000 */
[----:B------:R-:W3:Y:S02]  /*9760*/  @!P1 SYNCS.PHASECHK.TRANS64 P1, [R2+URZ+0xb0], R4 ;  /* 0x0000b004020095a7 */ /* 0x000ee400080210ff */
[----:B---3--:R-:W-:Y:S05]  /*9770*/  @!P1 BRA `(.L_x_54) ;  /* 0xfffffffc00f09947 */ /* 0x008fea000383ffff */
[----:B------:R-:W-:Y:S05]  /*9780*/  BRA `(.L_x_170) ;  /* 0xffffff9800487947 */ /* 0x000fea000383ffff */
.L_x_57:
[----:B------:R-:W-:-:S07]  /*9790*/  MOV R0, UR4 ;  /* 0x0000000400007c02 */ /* 0x000fce0008000f00 */
.L_x_171:
[----:B--2---:R2:W3:Y:S02]  /*97a0*/  SYNCS.PHASECHK.TRANS64.TRYWAIT P0, [R0+URZ+0xc0], R2 ;  /* 0x0000c002000075a7 */ /* 0x0044e400080011ff */
[----:B---3--:R-:W-:Y:S05]  /*97b0*/  @!P0 NANOSLEEP.SYNCS 0x989680 ;  /* 0x009896800000895d */ /* 0x008fea0003900000 */
[----:B------:R-:W3:Y:S02]  /*97c0*/  @!P0 SYNCS.PHASECHK.TRANS64 P0, [R0+URZ+0xc0], R2 ;  /* 0x0000c002000085a7 */ /* 0x000ee400080010ff */
[----:B---3--:R-:W-:Y:S05]  /*97d0*/  @!P0 BRA `(.L_x_171) ;  /* 0xfffffffc00f08947 */ /* 0x008fea000383ffff */
[----:B------:R-:W-:Y:S05]  /*97e0*/  BRA `(.L_x_56) ;  /* 0xffffff98009c7947 */ /* 0x000fea000383ffff */
.L_x_66:
[----:B--2---:R-:W-:-:S04]  /*97f0*/  MOV R5, UR5 ;  /* 0x0000000500057c02 */ /* 0x004fc80008000f00 */
[----:B------:R2:W3:Y:S03]  /*9800*/  SYNCS.PHASECHK.TRANS64.TRYWAIT P0, [R5+URZ+0x8], R6 ;  /* 0x00000806050075a7 */ /* 0x0004e600080011ff */
[----:B---3--:R-:W-:Y:S05]  /*9810*/  @!P0 NANOSLEEP.SYNCS 0x989680 ;  /* 0x009896800000895d */ /* 0x008fea0003900000 */
[----:B------:R-:W3:Y:S02]  /*9820*/  @!P0 SYNCS.PHASECHK.TRANS64 P0, [R5+URZ+0x8], R6 ;  /* 0x00000806050085a7 */ /* 0x000ee400080010ff */
[----:B---3--:R-:W-:Y:S05]  /*9830*/  @!P0 BRA `(.L_x_66) ;  /* 0xfffffffc00ec8947 */ /* 0x008fea000383ffff */
[----:B------:R-:W-:Y:S05]  /*9840*/  BRA `(.L_x_65) ;  /* 0xffffff9c00507947 */ /* 0x000fea000383ffff */
.L_x_68:
[----:B------:R-:W-:Y:S01]  /*9850*/  BSSY B0, `(.L_x_172) ;  /* 0x0000006000007945 */ /* 0x000fe20003800000 */
[----:B------:R-:W-:-:S07]  /*9860*/  MOV R15, 0xffffffff ;  /* 0xffffffff000f7802 */ /* 0x000fce0000000f00 */
[----:B-12--5:R-:W-:Y:S05]  /*9870*/  WARPSYNC.COLLECTIVE R15, `(.L_x_173) ;  /* 0x000000000f0c7348 */ /* 0x026fea0003c00000 */
[----:B------:R-:W-:Y:S02]  /*9880*/  ELECT P6, UR79, PT ;  /* 0x00000000004f782f */ /* 0x000fe400038c0000 */
[----:B------:R-:W-:Y:S01]  /*9890*/  MOV R14, UR79 ;  /* 0x0000004f000e7c02 */ /* 0x000fe20008000f00 */
[----:B-12--5:R-:W-:Y:S10]  /*98a0*/  ENDCOLLECTIVE ;  /* 0x000000000000791b */ /* 0x026ff40003800000 */
.L_x_173:
[----:B------:R-:W-:Y:S05]  /*98b0*/  BSYNC B0 ;  /* 0x0000000000007941 */ /* 0x000fea0003800000 */
.L_x_172:
[----:B------:R-:W-:Y:S05]  /*98c0*/  BRA `(.L_x_174) ;  /* 0xffffff9c00807947 */ /* 0x000fea000383ffff */
.L_x_70:
[----:B--2---:R-:W-:-:S04]  /*98d0*/  MOV R0, UR5 ;  /* 0x0000000500007c02 */ /* 0x004fc80008000f00 */
[----:B------:R2:W3:Y:S03]  /*98e0*/  SYNCS.PHASECHK.TRANS64.TRYWAIT P0, [R0+URZ+0x8], R4 ;  /* 0x00000804000075a7 */ /* 0x0004e600080011ff */
[----:B---3--:R-:W-:Y:S05]  /*98f0*/  @!P0 NANOSLEEP.SYNCS 0x989680 ;  /* 0x009896800000895d */ /* 0x008fea0003900000 */
[----:B------:R-:W3:Y:S02]  /*9900*/  @!P0 SYNCS.PHASECHK.TRANS64 P0, [R0+URZ+0x8], R4 ;  /* 0x00000804000085a7 */ /* 0x000ee400080010ff */
[----:B---3--:R-:W-:Y:S05]  /*9910*/  @!P0 BRA `(.L_x_70) ;  /* 0xfffffffc00ec8947 */ /* 0x008fea000383ffff */
[----:B------:R-:W-:Y:S05]  /*9920*/  BRA `(.L_x_69) ;  /* 0xffffff9c00847947 */ /* 0x000fea000383ffff */
.L_x_71:
[----:B-1----:R1:W2:Y:S02]  /*9930*/  SYNCS.PHASECHK.TRANS64.TRYWAIT P0, [R0+URZ+0xb0], R4 ;  /* 0x0000b004000075a7 */ /* 0x0022a400080011ff */
[----:B--2---:R-:W-:Y:S05]  /*9940*/  @!P0 NANOSLEEP.SYNCS 0x989680 ;  /* 0x009896800000895d */ /* 0x004fea0003900000 */
[----:B------:R-:W2:Y:S02]  /*9950*/  @!P0 SYNCS.PHASECHK.TRANS64 P0, [R0+URZ+0xb0], R4 ;  /* 0x0000b004000085a7 */ /* 0x000ea400080010ff */
[----:B--2---:R-:W-:Y:S05]  /*9960*/  @!P0 BRA `(.L_x_71) ;  /* 0xfffffffc00f08947 */ /* 0x004fea000383ffff */
[----:B------:R-:W-:Y:S05]  /*9970*/  BRA `(.L_x_175) ;  /* 0xffffffa000907947 */ /* 0x000fea000383ffff */
.L_x_73:
[----:B------:R-:W-:-:S07]  /*9980*/  MOV R0, UR46 ;  /* 0x0000002e00007c02 */ /* 0x000fce0008000f00 */
.L_x_176:
[----:B-1----:R1:W2:Y:S02]  /*9990*/  SYNCS.PHASECHK.TRANS64.TRYWAIT P0, [R0+URZ+0xf0], R4 ;  /* 0x0000f004000075a7 */ /* 0x0022a400080011ff */
[----:B--2---:R-:W-:Y:S05]  /*99a0*/  @!P0 NANOSLEEP.SYNCS 0x989680 ;  /* 0x009896800000895d */ /* 0x004fea0003900000 */
[----:B------:R-:W2:Y:S02]  /*99b0*/  @!P0 SYNCS.PHASECHK.TRANS64 P0, [R0+URZ+0xf0], R4 ;  /* 0x0000f004000085a7 */ /* 0x000ea400080010ff */
[----:B--2---:R-:W-:Y:S05]  /*99c0*/  @!P0 BRA `(.L_x_176) ;  /* 0xfffffffc00f08947 */ /* 0x004fea000383ffff */
[----:B------:R-:W-:Y:S05]  /*99d0*/  BRA `(.L_x_177) ;  /* 0xffffffa000dc7947 */ /* 0x000fea000383ffff */
.L_x_76:
[----:B------:R-:W-:Y:S07]  /*99e0*/  MOV R0, UR7 ;  /* 0x0000000700007c02 */ /* 0x000fee0008000f00 */
.L_x_178:
[----:B-1----:R1:W2:Y:S02]  /*99f0*/  SYNCS.PHASECHK.TRANS64.TRYWAIT P0, [R0+URZ], R4 ;  /* 0x00000004000075a7 */ /* 0x0022a400080011ff */
[----:B--2---:R-:W-:Y:S05]  /*9a00*/  @!P0 NANOSLEEP.SYNCS 0x989680 ;  /* 0x009896800000895d */ /* 0x004fea0003900000 */
[----:B------:R-:W2:Y:S02]  /*9a10*/  @!P0 SYNCS.PHASECHK.TRANS64 P0, [R0+URZ], R4 ;  /* 0x00000004000085a7 */ /* 0x000ea400080010ff */
[----:B--2---:R-:W-:Y:S05]  /*9a20*/  @!P0 BRA `(.L_x_178) ;  /* 0xfffffffc00f08947 */ /* 0x004fea000383ffff */
[----:B------:R-:W-:Y:S05]  /*9a30*/  BRA `(.L_x_75) ;  /* 0xffffffa000f07947 */ /* 0x000fea000383ffff */
.L_x_80:
[----:B-1----:R-:W-:-:S07]  /*9a40*/  MOV R0, UR4 ;  /* 0x0000000400007c02 */ /* 0x002fce0008000f00 */
.L_x_179:
[----:B-1----:R1:W2:Y:S02]  /*9a50*/  SYNCS.PHASECHK.TRANS64.TRYWAIT P0, [R0+URZ], R2 ;  /* 0x00000002000075a7 */ /* 0x0022a400080011ff */
[----:B--2---:R-:W-:Y:S05]  /*9a60*/  @!P0 NANOSLEEP.SYNCS 0x989680 ;  /* 0x009896800000895d */ /* 0x004fea0003900000 */
[----:B------:R-:W2:Y:S02]  /*9a70*/  @!P0 SYNCS.PHASECHK.TRANS64 P0, [R0+URZ], R2 ;  /* 0x00000002000085a7 */ /* 0x000ea400080010ff */
[----:B--2---:R-:W-:Y:S05]  /*9a80*/  @!P0 BRA `(.L_x_179) ;  /* 0xfffffffc00f08947 */ /* 0x004fea000383ffff */
[----:B------:R-:W-:Y:S05]  /*9a90*/  BRA `(.L_x_180) ;  /* 0xffffffa800347947 */ /* 0x000fea000383ffff */
.L_x_81:
[----:B------:R-:W-:-:S07]  /*9aa0*/  MOV R0, UR5 ;  /* 0x0000000500007c02 */ /* 0x000fce0008000f00 */
.L_x_181:
[----:B-1----:R1:W2:Y:S02]  /*9ab0*/  SYNCS.PHASECHK.TRANS64.TRYWAIT P0, [R0+URZ], R3 ;  /* 0x00000003000075a7 */ /* 0x0022a400080011ff */
[----:B--2---:R-:W-:Y:S05]  /*9ac0*/  @!P0 NANOSLEEP.SYNCS 0x989680 ;  /* 0x009896800000895d */ /* 0x004fea0003900000 */
[----:B------:R-:W2:Y:S02]  /*9ad0*/  @!P0 SYNCS.PHASECHK.TRANS64 P0, [R0+URZ], R3 ;  /* 0x00000003000085a7 */ /* 0x000ea400080010ff */
[----:B--2---:R-:W-:Y:S05]  /*9ae0*/  @!P0 BRA `(.L_x_181) ;  /* 0xfffffffc00f08947 */ /* 0x004fea000383ffff */
[----:B------:R-:W-:Y:S05]  /*9af0*/  BRA `(.L_x_182) ;  /* 0xffffffa800407947 */ /* 0x000fea000383ffff */
.L_x_82:
[----:B------:R-:W-:-:S07]  /*9b00*/  MOV R0, UR5 ;  /* 0x0000000500007c02 */ /* 0x000fce0008000f00 */
.L_x_183:
[----:B-1----:R1:W2:Y:S02]  /*9b10*/  SYNCS.PHASECHK.TRANS64.TRYWAIT P0, [R0+URZ], R3 ;  /* 0x00000003000075a7 */ /* 0x0022a400080011ff */
[----:B--2---:R-:W-:Y:S05]  /*9b20*/  @!P0 NANOSLEEP.SYNCS 0x989680 ;  /* 0x009896800000895d */ /* 0x004fea0003900000 */
[----:B------:R-:W2:Y:S02]  /*9b30*/  @!P0 SYNCS.PHASECHK.TRANS64 P0, [R0+URZ], R3 ;  /* 0x00000003000085a7 */ /* 0x000ea400080010ff */
[----:B--2---:R-:W-:Y:S05]  /*9b40*/  @!P0 BRA `(.L_x_183) ;  /* 0xfffffffc00f08947 */ /* 0x004fea000383ffff */
[----:B------:R-:W-:Y:S05]  /*9b50*/  BRA `(.L_x_184) ;  /* 0xffffffa8004c7947 */ /* 0x000fea000383ffff */
.L_x_85:
[----:B------:R-:W-:-:S07]  /*9b60*/  MOV R0, UR41 ;  /* 0x0000002900007c02 */ /* 0x000fce0008000f00 */
.L_x_185:
[----:B-1----:R1:W2:Y:S02]  /*9b70*/  SYNCS.PHASECHK.TRANS64.TRYWAIT P1, [R0+URZ+0x130], R2 ;  /* 0x00013002000075a7 */ /* 0x0022a400080211ff */
[----:B--2---:R-:W-:Y:S05]  /*9b80*/  @!P1 NANOSLEEP.SYNCS 0x989680 ;  /* 0x009896800000995d */ /* 0x004fea0003900000 */
[----:B------:R-:W2:Y:S02]  /*9b90*/  @!P1 SYNCS.PHASECHK.TRANS64 P1, [R0+URZ+0x130], R2 ;  /* 0x00013002000095a7 */ /* 0x000ea400080210ff */
[----:B--2---:R-:W-:Y:S05]  /*9ba0*/  @!P1 BRA `(.L_x_185) ;  /* 0xfffffffc00f09947 */ /* 0x004fea000383ffff */
[----:B------:R-:W-:Y:S05]  /*9bb0*/  BRA `(.L_x_186) ;  /* 0xffffffa800987947 */ /* 0x000fea000383ffff */
.L_x_90:
[----:B--2---:R2:W3:Y:S02]  /*9bc0*/  SYNCS.PHASECHK.TRANS64.TRYWAIT P0, [R8+URZ+0xb0], R0 ;  /* 0x0000b000080075a7 */ /* 0x0044e400080011ff */
[----:B---3--:R-:W-:Y:S05]  /*9bd0*/  @!P0 NANOSLEEP.SYNCS 0x989680 ;  /* 0x009896800000895d */ /* 0x008fea0003900000 */
[----:B------:R-:W3:Y:S02]  /*9be0*/  @!P0 SYNCS.PHASECHK.TRANS64 P0, [R8+URZ+0xb0], R0 ;  /* 0x0000b000080085a7 */ /* 0x000ee400080010ff */
[----:B---3--:R-:W-:Y:S05]  /*9bf0*/  @!P0 BRA `(.L_x_90) ;  /* 0xfffffffc00f08947 */ /* 0x008fea000383ffff */
[----:B------:R-:W-:Y:S05]  /*9c00*/  BRA `(.L_x_187) ;  /* 0xffffffac00d07947 */ /* 0x000fea000383ffff */
.L_x_93:
[----:B--2---:R-:W-:Y:S07]  /*9c10*/  MOV R0, UR21 ;  /* 0x0000001500007c02 */ /* 0x004fee0008000f00 */
.L_x_188:
[----:B--2---:R2:W3:Y:S02]  /*9c20*/  SYNCS.PHASECHK.TRANS64.TRYWAIT P1, [R0+URZ+0xa8], R2 ;  /* 0x0000a802000075a7 */ /* 0x0044e400080211ff */
[----:B---3--:R-:W-:Y:S05]  /*9c30*/  @!P1 NANOSLEEP.SYNCS 0x989680 ;  /* 0x009896800000995d */ /* 0x008fea0003900000 */
[----:B------:R-:W3:Y:S02]  /*9c40*/  @!P1 SYNCS.PHASECHK.TRANS64 P1, [R0+URZ+0xa8], R2 ;  /* 0x0000a802000095a7 */ /* 0x000ee400080210ff */
[----:B---3--:R-:W-:Y:S05]  /*9c50*/  @!P1 BRA `(.L_x_188) ;  /* 0xfffffffc00f09947 */ /* 0x008fea000383ffff */
[----:B------:R-:W-:Y:S05]  /*9c60*/  BRA `(.L_x_92) ;  /* 0xffffffb4004c7947 */ /* 0x000fea000383ffff */
.L_x_96:
[----:B--2---:R-:W-:Y:S07]  /*9c70*/  MOV R0, UR21 ;  /* 0x0000001500007c02 */ /* 0x004fee0008000f00 */
.L_x_189:
[----:B--2---:R2:W3:Y:S02]  /*9c80*/  SYNCS.PHASECHK.TRANS64.TRYWAIT P0, [R0+URZ+0x80], R4 ;  /* 0x00008004000075a7 */ /* 0x0044e400080011ff */
[----:B---3--:R-:W-:Y:S05]  /*9c90*/  @!P0 NANOSLEEP.SYNCS 0x989680 ;  /* 0x009896800000895d */ /* 0x008fea0003900000 */
[----:B------:R-:W3:Y:S02]  /*9ca0*/  @!P0 SYNCS.PHASECHK.TRANS64 P0, [R0+URZ+0x80], R4 ;  /* 0x00008004000085a7 */ /* 0x000ee400080010ff */
[----:B---3--:R-:W-:Y:S05]  /*9cb0*/  @!P0 BRA `(.L_x_189) ;  /* 0xfffffffc00f08947 */ /* 0x008fea000383ffff */
[----:B------:R-:W-:Y:S05]  /*9cc0*/  BRA `(.L_x_190) ;  /* 0xffffffb400a47947 */ /* 0x000fea000383ffff */
.L_x_97:
[----:B------:R-:W-:Y:S07]  /*9cd0*/  MOV R0, UR21 ;  /* 0x0000001500007c02 */ /* 0x000fee0008000f00 */
.L_x_191:
[----:B--2---:R2:W3:Y:S02]  /*9ce0*/  SYNCS.PHASECHK.TRANS64.TRYWAIT P0, [R0+URZ+0x88], R4 ;  /* 0x00008804000075a7 */ /* 0x0044e400080011ff */
[----:B---3--:R-:W-:Y:S05]  /*9cf0*/  @!P0 NANOSLEEP.SYNCS 0x989680 ;  /* 0x009896800000895d */ /* 0x008fea0003900000 */
[----:B------:R-:W3:Y:S02]  /*9d00*/  @!P0 SYNCS.PHASECHK.TRANS64 P0, [R0+URZ+0x88], R4 ;  /* 0x00008804000085a7 */ /* 0x000ee400080010ff */
[----:B---3--:R-:W-:Y:S05]  /*9d10*/  @!P0 BRA `(.L_x_191) ;  /* 0xfffffffc00f08947 */ /* 0x008fea000383ffff */
[----:B------:R-:W-:Y:S05]  /*9d20*/  BRA `(.L_x_192) ;  /* 0xffffffb800007947 */ /* 0x000fea000383ffff */
.L_x_98:
[----:B------:R-:W-:Y:S07]  /*9d30*/  MOV R0, UR21 ;  /* 0x0000001500007c02 */ /* 0x000fee0008000f00 */
.L_x_193:
[----:B--2---:R2:W3:Y:S02]  /*9d40*/  SYNCS.PHASECHK.TRANS64.TRYWAIT P0, [R0+URZ+0x90], R4 ;  /* 0x00009004000075a7 */ /* 0x0044e400080011ff */
[----:B---3--:R-:W-:Y:S05]  /*9d50*/  @!P0 NANOSLEEP.SYNCS 0x989680 ;  /* 0x009896800000895d */ /* 0x008fea0003900000 */
[----:B------:R-:W3:Y:S02]  /*9d60*/  @!P0 SYNCS.PHASECHK.TRANS64 P0, [R0+URZ+0x90], R4 ;  /* 0x00009004000085a7 */ /* 0x000ee400080010ff */
[----:B---3--:R-:W-:Y:S05]  /*9d70*/  @!P0 BRA `(.L_x_193) ;  /* 0xfffffffc00f08947 */ /* 0x008fea000383ffff */
[----:B------:R-:W-:Y:S05]  /*9d80*/  BRA `(.L_x_194) ;  /* 0xffffffb800607947 */ /* 0x000fea000383ffff */
.L_x_99:
[----:B------:R-:W-:Y:S07]  /*9d90*/  MOV R0, UR21 ;  /* 0x0000001500007c02 */ /* 0x000fee0008000f00 */
.L_x_195:
[----:B--2---:R2:W3:Y:S02]  /*9da0*/  SYNCS.PHASECHK.TRANS64.TRYWAIT P0, [R0+URZ+0x98], R4 ;  /* 0x00009804000075a7 */ /* 0x0044e400080011ff */
[----:B---3--:R-:W-:Y:S05]  /*9db0*/  @!P0 NANOSLEEP.SYNCS 0x989680 ;  /* 0x009896800000895d */ /* 0x008fea0003900000 */
[----:B------:R-:W3:Y:S02]  /*9dc0*/  @!P0 SYNCS.PHASECHK.TRANS64 P0, [R0+URZ+0x98], R4 ;  /* 0x00009804000085a7 */ /* 0x000ee400080010ff */
[----:B---3--:R-:W-:Y:S05]  /*9dd0*/  @!P0 BRA `(.L_x_195) ;  /* 0xfffffffc00f08947 */ /* 0x008fea000383ffff */
[----:B------:R-:W-:Y:S05]  /*9de0*/  BRA `(.L_x_196) ;  /* 0xffffffb800c87947 */ /* 0x000fea000383ffff */
.L_x_101:
[----:B------:R-:W-:-:S07]  /*9df0*/  MOV R0, UR21 ;  /* 0x0000001500007c02 */ /* 0x000fce0008000f00 */
.L_x_197:
[----:B---3--:R3:W4:Y:S02]  /*9e00*/  SYNCS.PHASECHK.TRANS64.TRYWAIT P0, [R0+URZ+0x80], R2 ;  /* 0x00008002000075a7 */ /* 0x00872400080011ff */
[----:B----4-:R-:W-:Y:S05]  /*9e10*/  @!P0 NANOSLEEP.SYNCS 0x989680 ;  /* 0x009896800000895d */ /* 0x010fea0003900000 */
[----:B------:R-:W4:Y:S02]  /*9e20*/  @!P0 SYNCS.PHASECHK.TRANS64 P0, [R0+URZ+0x80], R2 ;  /* 0x00008002000085a7 */ /* 0x000f2400080010ff */
[----:B----4-:R-:W-:Y:S05]  /*9e30*/  @!P0 BRA `(.L_x_197) ;  /* 0xfffffffc00f08947 */ /* 0x010fea000383ffff */
[----:B------:R-:W-:Y:S05]  /*9e40*/  BRA `(.L_x_198) ;  /* 0xffffffbc00547947 */ /* 0x000fea000383ffff */
.L_x_102:
[----:B---3--:R-:W-:-:S07]  /*9e50*/  MOV R0, UR21 ;  /* 0x0000001500007c02 */ /* 0x008fce0008000f00 */
.L_x_199:
[----:B---3--:R3:W4:Y:S02]  /*9e60*/  SYNCS.PHASECHK.TRANS64.TRYWAIT P0, [R0+URZ+0x88], R2 ;  /* 0x00008802000075a7 */ /* 0x00872400080011ff */
[----:B----4-:R-:W-:Y:S05]  /*9e70*/  @!P0 NANOSLEEP.SYNCS 0x989680 ;  /* 0x009896800000895d */ /* 0x010fea0003900000 */
[----:B------:R-:W4:Y:S02]  /*9e80*/  @!P0 SYNCS.PHASECHK.TRANS64 P0, [R0+URZ+0x88], R2 ;  /* 0x00008802000085a7 */ /* 0x000f2400080010ff */
[----:B----4-:R-:W-:Y:S05]  /*9e90*/  @!P0 BRA `(.L_x_199) ;  /* 0xfffffffc00f08947 */ /* 0x010fea000383ffff */
[----:B------:R-:W-:Y:S05]  /*9ea0*/  BRA `(.L_x_200) ;  /* 0xffffffbc00447947 */ /* 0x000fea000383ffff */
.L_x_103:
[----:B---3--:R-:W-:-:S07]  /*9eb0*/  MOV R0, UR21 ;  /* 0x0000001500007c02 */ /* 0x008fce0008000f00 */
.L_x_201:
[----:B---3--:R3:W4:Y:S02]  /*9ec0*/  SYNCS.PHASECHK.TRANS64.TRYWAIT P0, [R0+URZ+0x90], R2 ;  /* 0x00009002000075a7 */ /* 0x00872400080011ff */
[----:B----4-:R-:W-:Y:S05]  /*9ed0*/  @!P0 NANOSLEEP.SYNCS 0x989680 ;  /* 0x009896800000895d */ /* 0x010fea0003900000 */
[----:B------:R-:W4:Y:S02]  /*9ee0*/  @!P0 SYNCS.PHASECHK.TRANS64 P0, [R0+URZ+0x90], R2 ;  /* 0x00009002000085a7 */ /* 0x000f2400080010ff */
[----:B----4-:R-:W-:Y:S05]  /*9ef0*/  @!P0 BRA `(.L_x_201) ;  /* 0xfffffffc00f08947 */ /* 0x010fea000383ffff */
[----:B------:R-:W-:Y:S05]  /*9f00*/  BRA `(.L_x_202) ;  /* 0xffffffbc00347947 */ /* 0x000fea000383ffff */
.L_x_105:
[----:B-1----:R1:W2:Y:S02]  /*9f10*/  SYNCS.PHASECHK.TRANS64.TRYWAIT P0, [R3+URZ+0xb0], R0 ;  /* 0x0000b000030075a7 */ /* 0x0022a400080011ff */
[----:B--2---:R-:W-:Y:S05]  /*9f20*/  @!P0 NANOSLEEP.SYNCS 0x989680 ;  /* 0x009896800000895d */ /* 0x004fea0003900000 */
[----:B------:R-:W2:Y:S02]  /*9f30*/  @!P0 SYNCS.PHASECHK.TRANS64 P0, [R3+URZ+0xb0], R0 ;  /* 0x0000b000030085a7 */ /* 0x000ea400080010ff */
[----:B--2---:R-:W-:Y:S05]  /*9f40*/  @!P0 BRA `(.L_x_105) ;  /* 0xfffffffc00f08947 */ /* 0x004fea000383ffff */
[----:B------:R-:W-:Y:S05]  /*9f50*/  BRA `(.L_x_203) ;  /* 0xffffffc000007947 */ /* 0x000fea000383ffff */
.L_x_116:
[----:B-1----:R-:W-:Y:S04]  /*9f60*/  MOV R2, UR43 ;  /* 0x0000002b00027c02 */ /* 0x002fe80008000f00 */
[----:B------:R1:W2:Y:S03]  /*9f70*/  SYNCS.PHASECHK.TRANS64.TRYWAIT P1, [R2+URZ+0x60], R3 ;  /* 0x00006003020075a7 */ /* 0x0002a600080211ff */
[----:B--2---:R-:W-:Y:S05]  /*9f80*/  @!P1 NANOSLEEP.SYNCS 0x989680 ;  /* 0x009896800000995d */ /* 0x004fea0003900000 */
[----:B------:R-:W2:Y:S02]  /*9f90*/  @!P1 SYNCS.PHASECHK.TRANS64 P1, [R2+URZ+0x60], R3 ;  /* 0x00006003020095a7 */ /* 0x000ea400080210ff */
[----:B--2---:R-:W-:Y:S05]  /*9fa0*/  @!P1 BRA `(.L_x_116) ;  /* 0xfffffffc00ec9947 */ /* 0x004fea000383ffff */
[----:B------:R-:W-:Y:S05]  /*9fb0*/  BRA `(.L_x_115) ;  /* 0xffffffcc006c7947 */ /* 0x000fea000383ffff */
.L_x_118:
[----:B-1----:R1:W4:Y:S02]  /*9fc0*/  SYNCS.PHASECHK.TRANS64.TRYWAIT P0, [R53+URZ+0xd0], R0 ;  /* 0x0000d000350075a7 */ /* 0x00232400080011ff */
[----:B----4-:R-:W-:Y:S05]  /*9fd0*/  @!P0 NANOSLEEP.SYNCS 0x989680 ;  /* 0x009896800000895d */ /* 0x010fea0003900000 */
[----:B------:R-:W4:Y:S02]  /*9fe0*/  @!P0 SYNCS.PHASECHK.TRANS64 P0, [R53+URZ+0xd0], R0 ;  /* 0x0000d000350085a7 */ /* 0x000f2400080010ff */
[----:B----4-:R-:W-:Y:S05]  /*9ff0*/  @!P0 BRA `(.L_x_118) ;  /* 0xfffffffc00f08947 */ /* 0x010fea000383ffff */
[----:B------:R-:W-:Y:S05]  /*a000*/  BRA `(.L_x_117) ;  /* 0xffffffcc008c7947 */ /* 0x000fea000383ffff */
.L_x_127:
[----:B--2---:R2:W3:Y:S02]  /*a010*/  SYNCS.PHASECHK.TRANS64.TRYWAIT P0, [R2+URZ+0x60], R0 ;  /* 0x00006000020075a7 */ /* 0x0044e400080011ff */
[----:B---3--:R-:W-:Y:S05]  /*a020*/  @!P0 NANOSLEEP.SYNCS 0x989680 ;  /* 0x009896800000895d */ /* 0x008fea0003900000 */
[----:B------:R-:W3:Y:S02]  /*a030*/  @!P0 SYNCS.PHASECHK.TRANS64 P0, [R2+URZ+0x60], R0 ;  /* 0x00006000020085a7 */ /* 0x000ee400080010ff */
[----:B---3--:R-:W-:Y:S05]  /*a040*/  @!P0 BRA `(.L_x_127) ;  /* 0xfffffffc00f08947 */ /* 0x008fea000383ffff */
[----:B------:R-:W-:Y:S05]  /*a050*/  BRA `(.L_x_126) ;  /* 0xffffffd4009c7947 */ /* 0x000fea000383ffff */
.L_x_135:
[----:B--2---:R2:W3:Y:S02]  /*a060*/  SYNCS.PHASECHK.TRANS64.TRYWAIT P0, [R2+URZ+0x60], R4 ;  /* 0x00006004020075a7 */ /* 0x0044e400080011ff */
[----:B---3--:R-:W-:Y:S05]  /*a070*/  @!P0 NANOSLEEP.SYNCS 0x989680 ;  /* 0x009896800000895d */ /* 0x008fea0003900000 */
[----:B------:R-:W3:Y:S02]  /*a080*/  @!P0 SYNCS.PHASECHK.TRANS64 P0, [R2+URZ+0x60], R4 ;  /* 0x00006004020085a7 */ /* 0x000ee400080010ff */
[----:B---3--:R-:W-:Y:S05]  /*a090*/  @!P0 BRA `(.L_x_135) ;  /* 0xfffffffc00f08947 */ /* 0x008fea000383ffff */
[----:B------:R-:W-:Y:S05]  /*a0a0*/  BRA `(.L_x_134) ;  /* 0xffffffdc00bc7947 */ /* 0x000fea000383ffff */
.L_x_143:
[----:B--2---:R2:W3:Y:S02]  /*a0b0*/  SYNCS.PHASECHK.TRANS64.TRYWAIT P0, [R3+URZ+0x60], R0 ;  /* 0x00006000030075a7 */ /* 0x0044e400080011ff */
[----:B---3--:R-:W-:Y:S05]  /*a0c0*/  @!P0 NANOSLEEP.SYNCS 0x989680 ;  /* 0x009896800000895d */ /* 0x008fea0003900000 */
[----:B------:R-:W3:Y:S02]  /*a0d0*/  @!P0 SYNCS.PHASECHK.TRANS64 P0, [R3+URZ+0x60], R0 ;  /* 0x00006000030085a7 */ /* 0x000ee400080010ff */
[----:B---3--:R-:W-:Y:S05]  /*a0e0*/  @!P0 BRA `(.L_x_143) ;  /* 0xfffffffc00f08947 */ /* 0x008fea000383ffff */
[----:B------:R-:W-:Y:S05]  /*a0f0*/  BRA `(.L_x_142) ;  /* 0xffffffe400dc7947 */ /* 0x000fea000383ffff */
        .weak           $__internal_0_$__cuda_sm10x_tcgen05_guardrail_trap_col_being_dealloced_not_returned_by_alloc
        .type           $__internal_0_$__cuda_sm10x_tcgen05_guardrail_trap_col_being_dealloced_not_returned_by_alloc,@function
        .size           $__internal_0_$__cuda_sm10x_tcgen05_guardrail_trap_col_being_dealloced_not_returned_by_alloc,($__internal_1_$__cuda_sm10x_tcgen05_guardrail_trap_phase_invalid_during_alloc - $__internal_0_$__cuda_sm10x_tcgen05_guardrail_trap_col_being_dealloced_not_returned_by_alloc)
$__internal_0_$__cuda_sm10x_tcgen05_guardrail_trap_col_being_dealloced_not_returned_by_alloc:
[----:B------:R-:W-:Y:S05]  /*a100*/  BPT.TRAP 0x1 ;  /* 0x000000040000795c */ /* 0x000fea0000300000 */
[----:B------:R-:W-:-:S04]  /*a110*/  HFMA2 R3, -RZ, RZ, 0, 0 ;  /* 0x00000000ff037431 */ /* 0x000fc800000001ff */
[----:B------:R-:W-:Y:S05]  /*a120*/  RET.REL.NODEC R2 `(_ZN7cutlass13device_kernelINS_4gemm6kernel13GemmUniversalIN4cute5tupleIJiiiiEEENS1_10collective13CollectiveMmaINS1_35MainloopSm100TmaUmmaWarpSpecializedILi6ELi2ELi4ENS5_IJNS4_1CILi4EEENSA_ILi1EEESC_EEEEENS5_IJNSA_ILi128EEESF_SF_EEENS_10bfloat16_tENS5_IJlSC_lEEESH_SI_NS4_8TiledMMAINS4_8MMA_AtomIJNS4_26SM100_MMA_F16BF16_2x1SM_SSISH_SH_fLi128ELi128ELNS4_4UMMA5MajorE0ELSN_0ELNSM_7ScaleInE0ELSO_0EEEEEENS4_6LayoutINS5_IJSC_SC_SC_EEENS5_IJNSA_ILi0EEEST_ST_EEEEENS5_IJNS4_10UnderscoreESW_SW_EEEEENS4_18SM100_TMA_2SM_LOADENS4_14ComposedLayoutINS4_7SwizzleILi3ELi4ELi3EEENS4_18smem_ptr_flag_bitsILi16EEENSR_INS5_IJNSA_ILi8EEENSA_ILi64EEEEEENS5_IJS16_SC_EEEEEEEvNS4_8identityENS4_28SM100_TMA_2SM_LOAD_MULTICASTES1A_vS1B_EENS_8epilogue10collective18CollectiveEpilogueINS1E_23Sm100TmaWarpSpecializedILi4ELi2ELi16ELb1ELb0EEEJNS5_IJS16_SF_SF_EEENS5_IJNSR_IS16_SC_EENSR_INS5_IJNSA_ILi16EEENSA_ILi2EEEEEENS5_IJSC_S16_EEEEEEEESH_SI_SH_SI_NS1E_6fusion15FusionCallbacksIS1I_NS1R_17LinearCombinationISH_fSH_fLNS_15FloatRoundStyleE2EEES1J_S1Q_JEEENS4_5SM1004TMEM4LOAD26SM100_TMEM_LOAD_32dp32b16xENS4_13SM90_TMA_LOADENS10_INS11_ILi1ELi4ELi3EEES14_NSR_INS5_IJS15_S1L_EEENS5_IJS1L_SC_EEEEEEENS4_39AutoVectorizingCopyWithAssumedAlignmentILi128EEENS4_14SM90_TMA_STOREES26_S28_S28_EEEvvEEEEvNT_6ParamsE) ;  /* 0xffffff5c02b47950 */ /* 0x000fea0003c3ffff */
        .weak           $__internal_1_$__cuda_sm10x_tcgen05_guardrail_trap_phase_invalid_during_alloc
        .type           $__internal_1_$__cuda_sm10x_tcgen05_guardrail_trap_phase_invalid_during_alloc,@function
        .size           $__internal_1_$__cuda_sm10x_tcgen05_guardrail_trap_phase_invalid_during_alloc,($__internal_2_$__cuda_sm10x_tcgen05_guardrail_trap_unallocated_columns_being_dealloced - $__internal_1_$__cuda_sm10x_tcgen05_guardrail_trap_phase_invalid_during_alloc)
$__internal_1_$__cuda_sm10x_tcgen05_guardrail_trap_phase_invalid_during_alloc:
[----:B------:R-:W-:Y:S05]  /*a130*/  BPT.TRAP 0x1 ;  /* 0x000000040000795c */ /* 0x000fea0000300000 */
[----:B------:R-:W-:-:S04]  /*a140*/  MOV R5, 0x0 ;  /* 0x0000000000057802 */ /* 0x000fc80000000f00 */
[----:B------:R-:W-:Y:S05]  /*a150*/  RET.REL.NODEC R4 `(_ZN7cutlass13device_kernelINS_4gemm6kernel13GemmUniversalIN4cute5tupleIJiiiiEEENS1_10collective13CollectiveMmaINS1_35MainloopSm100TmaUmmaWarpSpecializedILi6ELi2ELi4ENS5_IJNS4_1CILi4EEENSA_ILi1EEESC_EEEEENS5_IJNSA_ILi128EEESF_SF_EEENS_10bfloat16_tENS5_IJlSC_lEEESH_SI_NS4_8TiledMMAINS4_8MMA_AtomIJNS4_26SM100_MMA_F16BF16_2x1SM_SSISH_SH_fLi128ELi128ELNS4_4UMMA5MajorE0ELSN_0ELNSM_7ScaleInE0ELSO_0EEEEEENS4_6LayoutINS5_IJSC_SC_SC_EEENS5_IJNSA_ILi0EEEST_ST_EEEEENS5_IJNS4_10UnderscoreESW_SW_EEEEENS4_18SM100_TMA_2SM_LOADENS4_14ComposedLayoutINS4_7SwizzleILi3ELi4ELi3EEENS4_18smem_ptr_flag_bitsILi16EEENSR_INS5_IJNSA_ILi8EEENSA_ILi64EEEEEENS5_IJS16_SC_EEEEEEEvNS4_8identityENS4_28SM100_TMA_2SM_LOAD_MULTICASTES1A_vS1B_EENS_8epilogue10collective18CollectiveEpilogueINS1E_23Sm100TmaWarpSpecializedILi4ELi2ELi16ELb1ELb0EEEJNS5_IJS16_SF_SF_EEENS5_IJNSR_IS16_SC_EENSR_INS5_IJNSA_ILi16EEENSA_ILi2EEEEEENS5_IJSC_S16_EEEEEEEESH_SI_SH_SI_NS1E_6fusion15FusionCallbacksIS1I_NS1R_17LinearCombinationISH_fSH_fLNS_15FloatRoundStyleE2EEES1J_S1Q_JEEENS4_5SM1004TMEM4LOAD26SM100_TMEM_LOAD_32dp32b16xENS4_13SM90_TMA_LOADENS10_INS11_ILi1ELi4ELi3EEES14_NSR_INS5_IJS15_S1L_EEENS5_IJS1L_SC_EEEEEEENS4_39AutoVectorizingCopyWithAssumedAlignmentILi128EEENS4_14SM90_TMA_STOREES26_S28_S28_EEEvvEEEEvNT_6ParamsE) ;  /* 0xffffff5c04a87950 */ /* 0x000fea0003c3ffff */
        .weak           $__internal_2_$__cuda_sm10x_tcgen05_guardrail_trap_unallocated_columns_being_dealloced
        .type           $__internal_2_$__cuda_sm10x_tcgen05_guardrail_trap_unallocated_columns_being_dealloced,@function
        .size           $__internal_2_$__cuda_sm10x_tcgen05_guardrail_trap_unallocated_columns_being_dealloced,(.L_x_205 - $__internal_2_$__cuda_sm10x_tcgen05_guardrail_trap_unallocated_columns_being_dealloced)
$__internal_2_$__cuda_sm10x_tcgen05_guardrail_trap_unallocated_columns_being_dealloced:
[----:B------:R-:W-:Y:S05]  /*a160*/  BPT.TRAP 0x1 ;  /* 0x000000040000795c */ /* 0x000fea0000300000 */
[----:B------:R-:W-:-:S04]  /*a170*/  HFMA2 R3, -RZ, RZ, 0, 0 ;  /* 0x00000000ff037431 */ /* 0x000fc800000001ff */
[----:B------:R-:W-:Y:S05]  /*a180*/  RET.REL.NODEC R2 `(_ZN7cutlass13device_kernelINS_4gemm6kernel13GemmUniversalIN4cute5tupleIJiiiiEEENS1_10collective13CollectiveMmaINS1_35MainloopSm100TmaUmmaWarpSpecializedILi6ELi2ELi4ENS5_IJNS4_1CILi4EEENSA_ILi1EEESC_EEEEENS5_IJNSA_ILi128EEESF_SF_EEENS_10bfloat16_tENS5_IJlSC_lEEESH_SI_NS4_8TiledMMAINS4_8MMA_AtomIJNS4_26SM100_MMA_F16BF16_2x1SM_SSISH_SH_fLi128ELi128ELNS4_4UMMA5MajorE0ELSN_0ELNSM_7ScaleInE0ELSO_0EEEEEENS4_6LayoutINS5_IJSC_SC_SC_EEENS5_IJNSA_ILi0EEEST_ST_EEEEENS5_IJNS4_10UnderscoreESW_SW_EEEEENS4_18SM100_TMA_2SM_LOADENS4_14ComposedLayoutINS4_7SwizzleILi3ELi4ELi3EEENS4_18smem_ptr_flag_bitsILi16EEENSR_INS5_IJNSA_ILi8EEENSA_ILi64EEEEEENS5_IJS16_SC_EEEEEEEvNS4_8identityENS4_28SM100_TMA_2SM_LOAD_MULTICASTES1A_vS1B_EENS_8epilogue10collective18CollectiveEpilogueINS1E_23Sm100TmaWarpSpecializedILi4ELi2ELi16ELb1ELb0EEEJNS5_IJS16_SF_SF_EEENS5_IJNSR_IS16_SC_EENSR_INS5_IJNSA_ILi16EEENSA_ILi2EEEEEENS5_IJSC_S16_EEEEEEEESH_SI_SH_SI_NS1E_6fusion15FusionCallbacksIS1I_NS1R_17LinearCombinationISH_fSH_fLNS_15FloatRoundStyleE2EEES1J_S1Q_JEEENS4_5SM1004TMEM4LOAD26SM100_TMEM_LOAD_32dp32b16xENS4_13SM90_TMA_LOADENS10_INS11_ILi1ELi4ELi3EEES14_NSR_INS5_IJS15_S1L_EEENS5_IJS1L_SC_EEEEEEENS4_39AutoVectorizingCopyWithAssumedAlignmentILi128EEENS4_14SM90_TMA_STOREES26_S28_S28_EEEvvEEEEvNT_6ParamsE) ;  /* 0xffffff5c029c7950 */ /* 0x000fea0003c3ffff */
.L_x_204:
[----:B------:R-:W-:-:S00]  /*a190*/  BRA `(.L_x_204) ;  /* 0xfffffffc00fc7947 */ /* 0x000fc0000383ffff */
[----:B------:R-:W-:-:S00]  /*a1a0*/  NOP ;  /* 0x0000000000007918 */ /* 0x000fc00000000000 */
        /* <DEDUP_REMOVED lines=13> */
.L_x_205:


//--------------------- .nv.global.init           --------------------------
	.section	.nv.global.init,"aw",@progbits
.nv.global.init:
	.type		$str$27,@object
	.size		$str$27,($str$28 - $str$27)
$str$27:
        /*0000*/ 	.byte	0x28, 0x61, 0x64, 0x64, 0x72, 0x65, 0x73, 0x73, 0x20, 0x26, 0x20, 0x6d, 0x61, 0x73, 0x6b, 0x29
        /*0010*/ 	.byte	0x20, 0x3d, 0x3d, 0x20, 0x30, 0x00
	.type		$str$28,@object
	.size		$str$28,($str$26 - $str$28)
$str$28:
        /*0016*/ 	.byte	0x2f, 0x74, 0x6d, 0x70, 0x2f, 0x63, 0x75, 0x74, 0x6c, 0x61, 0x73, 0x73, 0x5f, 0x73, 0x77, 0x65
        /*0026*/ 	.byte	0x65, 0x70, 0x5f, 0x73, 0x72, 0x63, 0x2f, 0x69, 0x6e, 0x63, 0x6c, 0x75, 0x64, 0x65, 0x2f, 0x63
        /*0036*/ 	.byte	0x75, 0x74, 0x65, 0x2f, 0x70, 0x6f, 0x69, 0x6e, 0x74, 0x65, 0x72, 0x5f, 0x66, 0x6c, 0x61, 0x67
        /*0046*/ 	.byte	0x67, 0x65, 0x64, 0x2e, 0x68, 0x70, 0x70, 0x00
	.type		$str$26,@object
	.size		$str$26,($str$25 - $str$26)
$str$26:
        /*004e*/ 	.byte	0x2f, 0x74, 0x6d, 0x70, 0x2f, 0x63, 0x75, 0x74, 0x6c, 0x61, 0x73, 0x73, 0x5f, 0x73, 0x77, 0x65
        /*005e*/ 	.byte	0x65, 0x70, 0x5f, 0x73, 0x72, 0x63, 0x2f, 0x69, 0x6e, 0x63, 0x6c, 0x75, 0x64, 0x65, 0x2f, 0x63
        /*006e*/ 	.byte	0x75, 0x74, 0x65, 0x2f, 0x61, 0x74, 0x6f, 0x6d, 0x2f, 0x63, 0x6f, 0x70, 0x79, 0x5f, 0x74, 0x72
        /*007e*/ 	.byte	0x61, 0x69, 0x74, 0x73, 0x5f, 0x73, 0x6d, 0x31, 0x30, 0x30, 0x2e, 0x68, 0x70, 0x70, 0x00
	.type		$str$25,@object
	.size		$str$25,(__unnamed_1 - $str$25)
$str$25:
        /*008d*/ 	.byte	0x28, 0x28, 0x75, 0x69, 0x6e, 0x74, 0x33, 0x32, 0x5f, 0x74, 0x28, 0x74, 0x68, 0x72, 0x65, 0x61
        /*009d*/ 	.byte	0x64, 0x49, 0x64, 0x78, 0x2e, 0x78, 0x29, 0x20, 0x2f, 0x20, 0x33, 0x32, 0x29, 0x20, 0x25, 0x20
        /*00ad*/ 	.byte	0x34, 0x29, 0x20, 0x3d, 0x3d, 0x20, 0x28, 0x28, 0x28, 0x74, 0x6d, 0x65, 0x6d, 0x5f, 0x61, 0x64
        /*00bd*/ 	.byte	0x64, 0x72, 0x20, 0x3e, 0x3e, 0x20, 0x31, 0x36, 0x29, 0x20, 0x2f, 0x20, 0x33, 0x32, 0x29, 0x20
        /*00cd*/ 	.byte	0x25, 0x20, 0x34, 0x29, 0x00
	.type		__unnamed_1,@object
	.size		__unnamed_1,(__unnamed_2 - __unnamed_1)
__unnamed_1:
        /*00d2*/ 	.byte	0x61, 0x75, 0x74, 0x6f, 0x20, 0x63, 0x75, 0x74, 0x65, 0x3a, 0x3a, 0x61, 0x73, 0x5f, 0x70, 0x6f
        /* <DEDUP_REMOVED lines=24> */
        /*0262*/ 	.byte	0x43, 0x3c, 0x32, 0x30, 0x34, 0x38, 0x3e, 0x3e, 0x3e, 0x3e, 0x5d, 0x00
	.type		__unnamed_2,@object
	.size		__unnamed_2,(.L_2 - __unnamed_2)
__unnamed_2:
        /* <DEDUP_REMOVED lines=40> */
        /*04ee*/ 	.byte	0x3a, 0x3a, 0x43, 0x3c, 0x30, 0x3e, 0x3e, 0x3e, 0x3e, 0x5d, 0x00
.L_2:


//--------------------- .nv.shared._ZN7cutlass13device_kernelINS_4gemm6kernel13GemmUniversalIN4cute5tupleIJiiiiEEENS1_10collective13CollectiveMmaINS1_35MainloopSm100TmaUmmaWarpSpecializedILi6ELi2ELi4ENS5_IJNS4_1CILi4EEENSA_ILi1EEESC_EEEEENS5_IJNSA_ILi128EEESF_SF_EEENS_10bfloat16_tENS5_IJlSC_lEEESH_SI_NS4_8TiledMMAINS4_8MMA_AtomIJNS4_26SM100_MMA_F16BF16_2x1SM_SSISH_SH_fLi128ELi128ELNS4_4UMMA5MajorE0ELSN_0ELNSM_7ScaleInE0ELSO_0EEEEEENS4_6LayoutINS5_IJSC_SC_SC_EEENS5_IJNSA_ILi0EEEST_ST_EEEEENS5_IJNS4_10UnderscoreESW_SW_EEEEENS4_18SM100_TMA_2SM_LOADENS4_14ComposedLayoutINS4_7SwizzleILi3ELi4ELi3EEENS4_18smem_ptr_flag_bitsILi16EEENSR_INS5_IJNSA_ILi8EEENSA_ILi64EEEEEENS5_IJS16_SC_EEEEEEEvNS4_8identityENS4_28SM100_TMA_2SM_LOAD_MULTICASTES1A_vS1B_EENS_8epilogue10collective18CollectiveEpilogueINS1E_23Sm100TmaWarpSpecializedILi4ELi2ELi16ELb1ELb0EEEJNS5_IJS16_SF_SF_EEENS5_IJNSR_IS16_SC_EENSR_INS5_IJNSA_ILi16EEENSA_ILi2EEEEEENS5_IJSC_S16_EEEEEEEESH_SI_SH_SI_NS1E_6fusion15FusionCallbacksIS1I_NS1R_17LinearCombinationISH_fSH_fLNS_15FloatRoundStyleE2EEES1J_S1Q_JEEENS4_5SM1004TMEM4LOAD26SM100_TMEM_LOAD_32dp32b16xENS4_13SM90_TMA_LOADENS10_INS11_ILi1ELi4ELi3EEES14_NSR_INS5_IJS15_S1L_EEENS5_IJS1L_SC_EEEEEEENS4_39AutoVectorizingCopyWithAssumedAlignmentILi128EEENS4_14SM90_TMA_STOREES26_S28_S28_EEEvvEEEEvNT_6ParamsE --------------------------
	.section	.nv.shared._ZN7cutlass13device_kernelINS_4gemm6kernel13GemmUniversalIN4cute5tupleIJiiiiEEENS1_10collective13CollectiveMmaINS1_35MainloopSm100TmaUmmaWarpSpecializedILi6ELi2ELi4ENS5_IJNS4_1CILi4EEENSA_ILi1EEESC_EEEEENS5_IJNSA_ILi128EEESF_SF_EEENS_10bfloat16_tENS5_IJlSC_lEEESH_SI_NS4_8TiledMMAINS4_8MMA_AtomIJNS4_26SM100_MMA_F16BF16_2x1SM_SSISH_SH_fLi128ELi128ELNS4_4UMMA5MajorE0ELSN_0ELNSM_7ScaleInE0ELSO_0EEEEEENS4_6LayoutINS5_IJSC_SC_SC_EEENS5_IJNSA_ILi0EEEST_ST_EEEEENS5_IJNS4_10UnderscoreESW_SW_EEEEENS4_18SM100_TMA_2SM_LOADENS4_14ComposedLayoutINS4_7SwizzleILi3ELi4ELi3EEENS4_18smem_ptr_flag_bitsILi16EEENSR_INS5_IJNSA_ILi8EEENSA_ILi64EEEEEENS5_IJS16_SC_EEEEEEEvNS4_8identityENS4_28SM100_TMA_2SM_LOAD_MULTICASTES1A_vS1B_EENS_8epilogue10collective18CollectiveEpilogueINS1E_23Sm100TmaWarpSpecializedILi4ELi2ELi16ELb1ELb0EEEJNS5_IJS16_SF_SF_EEENS5_IJNSR_IS16_SC_EENSR_INS5_IJNSA_ILi16EEENSA_ILi2EEEEEENS5_IJSC_S16_EEEEEEEESH_SI_SH_SI_NS1E_6fusion15FusionCallbacksIS1I_NS1R_17LinearCombinationISH_fSH_fLNS_15FloatRoundStyleE2EEES1J_S1Q_JEEENS4_5SM1004TMEM4LOAD26SM100_TMEM_LOAD_32dp32b16xENS4_13SM90_TMA_LOADENS10_INS11_ILi1ELi4ELi3EEES14_NSR_INS5_IJS15_S1L_EEENS5_IJS1L_SC_EEEEEEENS4_39AutoVectorizingCopyWithAssumedAlignmentILi128EEENS4_14SM90_TMA_STOREES26_S28_S28_EEEvvEEEEvNT_6ParamsE,"aw",@nobits
	.sectionflags	@""
	.align	16
	.zero		1024


//--------------------- .nv.shared.reserved.0     --------------------------
	.section	.nv.shared.reserved.0,"aw",@nobits
	.weak		__nv_reservedSMEM_offset_0_alias
	.size		__nv_reservedSMEM_offset_0_alias, 0, 64
	.other		__nv_reservedSMEM_offset_0_alias,@"STO_CUDA_RESERVED_SHARED STV_DEFAULT"
__nv_reservedSMEM_offset_0_alias:
	.zero		0
.nv.shared.reserved.0:
	.zero		64
	.weak		__nv_reservedSMEM_tcgen05_partition
	.type		__nv_reservedSMEM_tcgen05_partition,@object
	.size		__nv_reservedSMEM_tcgen05_partition,(.L_0 - __nv_reservedSMEM_tcgen05_partition)
__nv_reservedSMEM_tcgen05_partition:
	.zero		32
.L_0:


//--------------------- .nv.global                --------------------------
	.section	.nv.global,"aw",@nobits
.nv.global:
	.type		_ZN40_INTERNAL_23af9601_4_k_cu_860dbec7_179044cute1_E,@object
	.size		_ZN40_INTERNAL_23af9601_4_k_cu_860dbec7_179044cute1_E,(_ZN40_INTERNAL_23af9601_4_k_cu_860dbec7_179044cuda3std3__45__cpo6cbeginE - _ZN40_INTERNAL_23af9601_4_k_cu_860dbec7_179044cute1_E)
_ZN40_INTERNAL_23af9601_4_k_cu_860dbec7_179044cute1_E:
	.zero		1
	.type		_ZN40_INTERNAL_23af9601_4_k_cu_860dbec7_179044cuda3std3__45__cpo6cbeginE,@object
	.size		_ZN40_INTERNAL_23af9601_4_k_cu_860dbec7_179044cuda3std3__45__cpo6cbeginE,(_ZN40_INTERNAL_23af9601_4_k_cu_860dbec7_179044cuda3std3__48in_placeE - _ZN40_INTERNAL_23af9601_4_k_cu_860dbec7_179044cuda3std3__45__cpo6cbeginE)
_ZN40_INTERNAL_23af9601_4_k_cu_860dbec7_179044cuda3std3__45__cpo6cbeginE:
	.zero		1
	.type		_ZN40_INTERNAL_23af9601_4_k_cu_860dbec7_179044cuda3std3__48in_placeE,@object
	.size		_ZN40_INTERNAL_23af9601_4_k_cu_860dbec7_179044cuda3std3__48in_placeE,(_ZN40_INTERNAL_23af9601_4_k_cu_860dbec7_179044cuda3std6ranges3__45__cpo9iter_moveE - _ZN40_INTERNAL_23af9601_4_k_cu_860dbec7_179044cuda3std3__48in_placeE)
_ZN40_INTERNAL_23af9601_4_k_cu_860dbec7_179044cuda3std3__48in_placeE:
	.zero		1
	.type		_ZN40_INTERNAL_23af9601_4_k_cu_860dbec7_179044cuda3std6ranges3__45__cpo9iter_moveE,@object
	.size		_ZN40_INTERNAL_23af9601_4_k_cu_860dbec7_179044cuda3std6ranges3__45__cpo9iter_moveE,(_ZN40_INTERNAL_23af9601_4_k_cu_860dbec7_179044cuda3std3__45__cpo5beginE - _ZN40_INTERNAL_23af9601_4_k_cu_860dbec7_179044cuda3std6ranges3__45__cpo9iter_moveE)
_ZN40_INTERNAL_23af9601_4_k_cu_860dbec7_179044cuda3std6ranges3__45__cpo9iter_moveE:
	.zero		1
	.type		_ZN40_INTERNAL_23af9601_4_k_cu_860dbec7_179044cuda3std3__45__cpo5beginE,@object
	.size		_ZN40_INTERNAL_23af9601_4_k_cu_860dbec7_179044cuda3std3__45__cpo5beginE,(_ZN40_INTERNAL_23af9601_4_k_cu_860dbec7_179044cuda3std3__442_GLOBAL__N__23af9601_4_k_cu_860dbec7_179046ignoreE - _ZN40_INTERNAL_23af9601_4_k_cu_860dbec7_179044cuda3std3__45__cpo5beginE)
_ZN40_INTERNAL_23af9601_4_k_cu_860dbec7_179044cuda3std3__45__cpo5beginE:
	.zero		1
	.type		_ZN40_INTERNAL_23af9601_4_k_cu_860dbec7_179044cuda3std3__442_GLOBAL__N__23af9601_4_k_cu_860dbec7_179046ignoreE,@object
	.size		_ZN40_INTERNAL_23af9601_4_k_cu_860dbec7_179044cuda3std3__442_GLOBAL__N__23af9601_4_k_cu_860dbec7_179046ignoreE,(_ZN40_INTERNAL_23af9601_4_k_cu_860dbec7_179044cute7productE - _ZN40_INTERNAL_23af9601_4_k_cu_860dbec7_179044cuda3std3__442_GLOBAL__N__23af9601_4_k_cu_860dbec7_179046ignoreE)
_ZN40_INTERNAL_23af9601_4_k_cu_860dbec7_179044cuda3std3__442_GLOBAL__N__23af9601_4_k_cu_860dbec7_179046ignoreE:
	.zero		1
	.type		_ZN40_INTERNAL_23af9601_4_k_cu_860dbec7_179044cute7productE,@object
	.size		_ZN40_INTERNAL_23af9601_4_k_cu_860dbec7_179044cute7productE,(_ZN40_INTERNAL_23af9601_4_k_cu_860dbec7_179044cuda3std3__45__cpo3endE - _ZN40_INTERNAL_23af9601_4_k_cu_860dbec7_179044cute7productE)
_ZN40_INTERNAL_23af9601_4_k_cu_860dbec7_179044cute7productE:
	.zero		1
	.type		_ZN40_INTERNAL_23af9601_4_k_cu_860dbec7_179044cuda3std3__45__cpo3endE,@object
	.size		_ZN40_INTERNAL_23af9601_4_k_cu_860dbec7_179044cuda3std3__45__cpo3endE,(_ZN40_INTERNAL_23af9601_4_k_cu_860dbec7_179044cuda3std3__419piecewise_constructE - _ZN40_INTERNAL_23af9601_4_k_cu_860dbec7_179044cuda3std3__45__cpo3endE)
_ZN40_INTERNAL_23af9601_4_k_cu_860dbec7_179044cuda3std3__45__cpo3endE:
	.zero		1
	.type		_ZN40_INTERNAL_23af9601_4_k_cu_860dbec7_179044cuda3std3__419piecewise_constructE,@object
	.size		_ZN40_INTERNAL_23af9601_4_k_cu_860dbec7_179044cuda3std3__419piecewise_constructE,(_ZN40_INTERNAL_23af9601_4_k_cu_860dbec7_179044cuda3std3__45__cpo4cendE - _ZN40_INTERNAL_23af9601_4_k_cu_860dbec7_179044cuda3std3__419piecewise_constructE)
_ZN40_INTERNAL_23af9601_4_k_cu_860dbec7_179044cuda3std3__419piecewise_constructE:
	.zero		1
	.type		_ZN40_INTERNAL_23af9601_4_k_cu_860dbec7_179044cuda3std3__45__cpo4cendE,@object
	.size		_ZN40_INTERNAL_23af9601_4_k_cu_860dbec7_179044cuda3std3__45__cpo4cendE,(_ZN40_INTERNAL_23af9601_4_k_cu_860dbec7_179044cuda3std6ranges3__45__cpo4swapE - _ZN40_INTERNAL_23af9601_4_k_cu_860dbec7_179044cuda3std3__45__cpo4cendE)
_ZN40_INTERNAL_23af9601_4_k_cu_860dbec7_179044cuda3std3__45__cpo4cendE:
	.zero		1
	.type		_ZN40_INTERNAL_23af9601_4_k_cu_860dbec7_179044cuda3std6ranges3__45__cpo4swapE,@object
	.size		_ZN40_INTERNAL_23af9601_4_k_cu_860dbec7_179044cuda3std6ranges3__45__cpo4swapE,(.L_10 - _ZN40_INTERNAL_23af9601_4_k_cu_860dbec7_179044cuda3std6ranges3__45__cpo4swapE)
_ZN40_INTERNAL_23af9601_4_k_cu_860dbec7_179044cuda3std6ranges3__45__cpo4swapE:
	.zero		1
.L_10:


//--------------------- .nv.constant0._ZN7cutlass13device_kernelINS_4gemm6kernel13GemmUniversalIN4cute5tupleIJiiiiEEENS1_10collective13CollectiveMmaINS1_35MainloopSm100TmaUmmaWarpSpecializedILi6ELi2ELi4ENS5_IJNS4_1CILi4EEENSA_ILi1EEESC_EEEEENS5_IJNSA_ILi128EEESF_SF_EEENS_10bfloat16_tENS5_IJlSC_lEEESH_SI_NS4_8TiledMMAINS4_8MMA_AtomIJNS4_26SM100_MMA_F16BF16_2x1SM_SSISH_SH_fLi128ELi128ELNS4_4UMMA5MajorE0ELSN_0ELNSM_7ScaleInE0ELSO_0EEEEEENS4_6LayoutINS5_IJSC_SC_SC_EEENS5_IJNSA_ILi0EEEST_ST_EEEEENS5_IJNS4_10UnderscoreESW_SW_EEEEENS4_18SM100_TMA_2SM_LOADENS4_14ComposedLayoutINS4_7SwizzleILi3ELi4ELi3EEENS4_18smem_ptr_flag_bitsILi16EEENSR_INS5_IJNSA_ILi8EEENSA_ILi64EEEEEENS5_IJS16_SC_EEEEEEEvNS4_8identityENS4_28SM100_TMA_2SM_LOAD_MULTICASTES1A_vS1B_EENS_8epilogue10collective18CollectiveEpilogueINS1E_23Sm100TmaWarpSpecializedILi4ELi2ELi16ELb1ELb0EEEJNS5_IJS16_SF_SF_EEENS5_IJNSR_IS16_SC_EENSR_INS5_IJNSA_ILi16EEENSA_ILi2EEEEEENS5_IJSC_S16_EEEEEEEESH_SI_SH_SI_NS1E_6fusion15FusionCallbacksIS1I_NS1R_17LinearCombinationISH_fSH_fLNS_15FloatRoundStyleE2EEES1J_S1Q_JEEENS4_5SM1004TMEM4LOAD26SM100_TMEM_LOAD_32dp32b16xENS4_13SM90_TMA_LOADENS10_INS11_ILi1ELi4ELi3EEES14_NSR_INS5_IJS15_S1L_EEENS5_IJS1L_SC_EEEEEEENS4_39AutoVectorizingCopyWithAssumedAlignmentILi128EEENS4_14SM90_TMA_STOREES26_S28_S28_EEEvvEEEEvNT_6ParamsE --------------------------
	.section	.nv.constant0._ZN7cutlass13device_kernelINS_4gemm6kernel13GemmUniversalIN4cute5tupleIJiiiiEEENS1_10collective13CollectiveMmaINS1_35MainloopSm100TmaUmmaWarpSpecializedILi6ELi2ELi4ENS5_IJNS4_1CILi4EEENSA_ILi1EEESC_EEEEENS5_IJNSA_ILi128EEESF_SF_EEENS_10bfloat16_tENS5_IJlSC_lEEESH_SI_NS4_8TiledMMAINS4_8MMA_AtomIJNS4_26SM100_MMA_F16BF16_2x1SM_SSISH_SH_fLi128ELi128ELNS4_4UMMA5MajorE0ELSN_0ELNSM_7ScaleInE0ELSO_0EEEEEENS4_6LayoutINS5_IJSC_SC_SC_EEENS5_IJNSA_ILi0EEEST_ST_EEEEENS5_IJNS4_10UnderscoreESW_SW_EEEEENS4_18SM100_TMA_2SM_LOADENS4_14ComposedLayoutINS4_7SwizzleILi3ELi4ELi3EEENS4_18smem_ptr_flag_bitsILi16EEENSR_INS5_IJNSA_ILi8EEENSA_ILi64EEEEEENS5_IJS16_SC_EEEEEEEvNS4_8identityENS4_28SM100_TMA_2SM_LOAD_MULTICASTES1A_vS1B_EENS_8epilogue10collective18CollectiveEpilogueINS1E_23Sm100TmaWarpSpecializedILi4ELi2ELi16ELb1ELb0EEEJNS5_IJS16_SF_SF_EEENS5_IJNSR_IS16_SC_EENSR_INS5_IJNSA_ILi16EEENSA_ILi2EEEEEENS5_IJSC_S16_EEEEEEEESH_SI_SH_SI_NS1E_6fusion15FusionCallbacksIS1I_NS1R_17LinearCombinationISH_fSH_fLNS_15FloatRoundStyleE2EEES1J_S1Q_JEEENS4_5SM1004TMEM4LOAD26SM100_TMEM_LOAD_32dp32b16xENS4_13SM90_TMA_LOADENS10_INS11_ILi1ELi4ELi3EEES14_NSR_INS5_IJS15_S1L_EEENS5_IJS1L_SC_EEEEEEENS4_39AutoVectorizingCopyWithAssumedAlignmentILi128EEENS4_14SM90_TMA_STOREES26_S28_S28_EEEvvEEEEvNT_6ParamsE,"a",@progbits
	.sectionflags	@""
	.align	4
.nv.constant0._ZN7cutlass13device_kernelINS_4gemm6kernel13GemmUniversalIN4cute5tupleIJiiiiEEENS1_10collective13CollectiveMmaINS1_35MainloopSm100TmaUmmaWarpSpecializedILi6ELi2ELi4ENS5_IJNS4_1CILi4EEENSA_ILi1EEESC_EEEEENS5_IJNSA_ILi128EEESF_SF_EEENS_10bfloat16_tENS5_IJlSC_lEEESH_SI_NS4_8TiledMMAINS4_8MMA_AtomIJNS4_26SM100_MMA_F16BF16_2x1SM_SSISH_SH_fLi128ELi128ELNS4_4UMMA5MajorE0ELSN_0ELNSM_7ScaleInE0ELSO_0EEEEEENS4_6LayoutINS5_IJSC_SC_SC_EEENS5_IJNSA_ILi0EEEST_ST_EEEEENS5_IJNS4_10UnderscoreESW_SW_EEEEENS4_18SM100_TMA_2SM_LOADENS4_14ComposedLayoutINS4_7SwizzleILi3ELi4ELi3EEENS4_18smem_ptr_flag_bitsILi16EEENSR_INS5_IJNSA_ILi8EEENSA_ILi64EEEEEENS5_IJS16_SC_EEEEEEEvNS4_8identityENS4_28SM100_TMA_2SM_LOAD_MULTICASTES1A_vS1B_EENS_8epilogue10collective18CollectiveEpilogueINS1E_23Sm100TmaWarpSpecializedILi4ELi2ELi16ELb1ELb0EEEJNS5_IJS16_SF_SF_EEENS5_IJNSR_IS16_SC_EENSR_INS5_IJNSA_ILi16EEENSA_ILi2EEEEEENS5_IJSC_S16_EEEEEEEESH_SI_SH_SI_NS1E_6fusion15FusionCallbacksIS1I_NS1R_17LinearCombinationISH_fSH_fLNS_15FloatRoundStyleE2EEES1J_S1Q_JEEENS4_5SM1004TMEM4LOAD26SM100_TMEM_LOAD_32dp32b16xENS4_13SM90_TMA_LOADENS10_INS11_ILi1ELi4ELi3EEES14_NSR_INS5_IJS15_S1L_EEENS5_IJS1L_SC_EEEEEEENS4_39AutoVectorizingCopyWithAssumedAlignmentILi128EEENS4_14SM90_TMA_STOREES26_S28_S28_EEEvvEEEEvNT_6ParamsE:
	.zero		2944


//--------------------- SYMBOLS --------------------------

	.type		.nv.reservedSmem.offset0,@object
	.size		.nv.reservedSmem.offset0,0x4
	.type		.nv.reservedSmem.cap,@object
	.size		.nv.reservedSmem.cap,0x4
	.type		__assertfail,@function
